//
// Generated by NVIDIA NVVM Compiler
//
// Compiler Build ID: CL-36424714
// Cuda compilation tools, release 13.0, V13.0.88
// Based on NVVM 20.0.0
//

.version 9.0
.target sm_100
.address_size 64

	// .globl	_Z13cudaMatrixAddPfS_S_ii

.visible .entry _Z13cudaMatrixAddPfS_S_ii(
	.param .u64 .ptr .align 1 _Z13cudaMatrixAddPfS_S_ii_param_0,
	.param .u64 .ptr .align 1 _Z13cudaMatrixAddPfS_S_ii_param_1,
	.param .u64 .ptr .align 1 _Z13cudaMatrixAddPfS_S_ii_param_2,
	.param .u32 _Z13cudaMatrixAddPfS_S_ii_param_3,
	.param .u32 _Z13cudaMatrixAddPfS_S_ii_param_4
)
{
	.reg .pred 	%p<4>;
	.reg .b32 	%r<14>;
	.reg .b32 	%f<4>;
	.reg .b64 	%rd<11>;

	ld.param.u64 	%rd1, [_Z13cudaMatrixAddPfS_S_ii_param_0];
	ld.param.u64 	%rd2, [_Z13cudaMatrixAddPfS_S_ii_param_1];
	ld.param.u64 	%rd3, [_Z13cudaMatrixAddPfS_S_ii_param_2];
	ld.param.u32 	%r4, [_Z13cudaMatrixAddPfS_S_ii_param_3];
	ld.param.u32 	%r5, [_Z13cudaMatrixAddPfS_S_ii_param_4];
	mov.u32 	%r6, %ctaid.x;
	mov.u32 	%r7, %ntid.x;
	mov.u32 	%r8, %tid.x;
	mad.lo.s32 	%r1, %r6, %r7, %r8;
	mov.u32 	%r9, %ctaid.y;
	mov.u32 	%r10, %ntid.y;
	mov.u32 	%r11, %tid.y;
	mad.lo.s32 	%r12, %r9, %r10, %r11;
	setp.ge.s32 	%p1, %r1, %r4;
	setp.ge.s32 	%p2, %r12, %r5;
	or.pred  	%p3, %p1, %p2;
	@%p3 bra 	$L__BB0_2;
	cvta.to.global.u64 	%rd4, %rd1;
	cvta.to.global.u64 	%rd5, %rd2;
	cvta.to.global.u64 	%rd6, %rd3;
	mad.lo.s32 	%r13, %r5, %r1, %r12;
	mul.wide.s32 	%rd7, %r13, 4;
	add.s64 	%rd8, %rd4, %rd7;
	ld.global.f32 	%f1, [%rd8];
	add.s64 	%rd9, %rd5, %rd7;
	ld.global.f32 	%f2, [%rd9];
	add.f32 	%f3, %f1, %f2;
	add.s64 	%rd10, %rd6, %rd7;
	st.global.f32 	[%rd10], %f3;
$L__BB0_2:
	ret;

}
	// .globl	_Z14cudaMatrixMultPfS_S_ii
.visible .entry _Z14cudaMatrixMultPfS_S_ii(
	.param .u64 .ptr .align 1 _Z14cudaMatrixMultPfS_S_ii_param_0,
	.param .u64 .ptr .align 1 _Z14cudaMatrixMultPfS_S_ii_param_1,
	.param .u64 .ptr .align 1 _Z14cudaMatrixMultPfS_S_ii_param_2,
	.param .u32 _Z14cudaMatrixMultPfS_S_ii_param_3,
	.param .u32 _Z14cudaMatrixMultPfS_S_ii_param_4
)
{
	.reg .pred 	%p<10>;
	.reg .b32 	%r<81>;
	.reg .b32 	%f<67>;
	.reg .b64 	%rd<48>;

	ld.param.u64 	%rd5, [_Z14cudaMatrixMultPfS_S_ii_param_0];
	ld.param.u64 	%rd6, [_Z14cudaMatrixMultPfS_S_ii_param_1];
	ld.param.u64 	%rd4, [_Z14cudaMatrixMultPfS_S_ii_param_2];
	ld.param.u32 	%r44, [_Z14cudaMatrixMultPfS_S_ii_param_3];
	cvta.to.global.u64 	%rd1, %rd6;
	cvta.to.global.u64 	%rd2, %rd5;
	mov.u32 	%r45, %ctaid.x;
	mov.u32 	%r46, %ntid.x;
	mov.u32 	%r47, %tid.x;
	mad.lo.s32 	%r1, %r45, %r46, %r47;
	mov.u32 	%r48, %ctaid.y;
	mov.u32 	%r49, %ntid.y;
	mul.lo.s32 	%r2, %r48, %r49;
	mov.u32 	%r3, %tid.y;
	add.s32 	%r50, %r2, %r3;
	max.s32 	%r51, %r1, %r50;
	setp.ge.s32 	%p1, %r51, %r44;
	@%p1 bra 	$L__BB1_13;
	mul.lo.s32 	%r5, %r44, %r1;
	and.b32  	%r6, %r44, 7;
	setp.lt.u32 	%p2, %r44, 8;
	mov.f32 	%f66, 0f00000000;
	mov.b32 	%r79, 0;
	@%p2 bra 	$L__BB1_4;
	and.b32  	%r79, %r44, 2147483640;
	neg.s32 	%r77, %r79;
	add.s32 	%r53, %r3, %r44;
	add.s32 	%r76, %r53, %r2;
	shl.b32 	%r10, %r44, 3;
	shl.b32 	%r54, %r44, 1;
	add.s32 	%r75, %r50, %r54;
	mad.lo.s32 	%r74, %r44, 3, %r50;
	shl.b32 	%r55, %r44, 2;
	add.s32 	%r73, %r50, %r55;
	mad.lo.s32 	%r72, %r44, 5, %r50;
	mad.lo.s32 	%r71, %r44, 6, %r50;
	mad.lo.s32 	%r70, %r44, 7, %r50;
	add.s64 	%rd3, %rd2, 16;
	mov.f32 	%f66, 0f00000000;
	mov.u32 	%r68, %r5;
	mov.u32 	%r69, %r50;
$L__BB1_3:
	.pragma "nounroll";
	mul.wide.s32 	%rd7, %r68, 4;
	add.s64 	%rd8, %rd3, %rd7;
	ld.global.f32 	%f16, [%rd8+-16];
	mul.wide.u32 	%rd9, %r69, 4;
	add.s64 	%rd10, %rd1, %rd9;
	ld.global.f32 	%f17, [%rd10];
	fma.rn.f32 	%f18, %f16, %f17, %f66;
	ld.global.f32 	%f19, [%rd8+-12];
	mul.wide.u32 	%rd11, %r76, 4;
	add.s64 	%rd12, %rd1, %rd11;
	ld.global.f32 	%f20, [%rd12];
	fma.rn.f32 	%f21, %f19, %f20, %f18;
	ld.global.f32 	%f22, [%rd8+-8];
	mul.wide.u32 	%rd13, %r75, 4;
	add.s64 	%rd14, %rd1, %rd13;
	ld.global.f32 	%f23, [%rd14];
	fma.rn.f32 	%f24, %f22, %f23, %f21;
	ld.global.f32 	%f25, [%rd8+-4];
	mul.wide.u32 	%rd15, %r74, 4;
	add.s64 	%rd16, %rd1, %rd15;
	ld.global.f32 	%f26, [%rd16];
	fma.rn.f32 	%f27, %f25, %f26, %f24;
	ld.global.f32 	%f28, [%rd8];
	mul.wide.u32 	%rd17, %r73, 4;
	add.s64 	%rd18, %rd1, %rd17;
	ld.global.f32 	%f29, [%rd18];
	fma.rn.f32 	%f30, %f28, %f29, %f27;
	ld.global.f32 	%f31, [%rd8+4];
	mul.wide.u32 	%rd19, %r72, 4;
	add.s64 	%rd20, %rd1, %rd19;
	ld.global.f32 	%f32, [%rd20];
	fma.rn.f32 	%f33, %f31, %f32, %f30;
	ld.global.f32 	%f34, [%rd8+8];
	mul.wide.u32 	%rd21, %r71, 4;
	add.s64 	%rd22, %rd1, %rd21;
	ld.global.f32 	%f35, [%rd22];
	fma.rn.f32 	%f36, %f34, %f35, %f33;
	ld.global.f32 	%f37, [%rd8+12];
	mul.wide.u32 	%rd23, %r70, 4;
	add.s64 	%rd24, %rd1, %rd23;
	ld.global.f32 	%f38, [%rd24];
	fma.rn.f32 	%f66, %f37, %f38, %f36;
	add.s32 	%r77, %r77, 8;
	add.s32 	%r76, %r76, %r10;
	add.s32 	%r75, %r75, %r10;
	add.s32 	%r74, %r74, %r10;
	add.s32 	%r73, %r73, %r10;
	add.s32 	%r72, %r72, %r10;
	add.s32 	%r71, %r71, %r10;
	add.s32 	%r70, %r70, %r10;
	add.s32 	%r69, %r69, %r10;
	add.s32 	%r68, %r68, 8;
	setp.ne.s32 	%p3, %r77, 0;
	@%p3 bra 	$L__BB1_3;
$L__BB1_4:
	setp.eq.s32 	%p4, %r6, 0;
	@%p4 bra 	$L__BB1_12;
	and.b32  	%r38, %r44, 3;
	setp.lt.u32 	%p5, %r6, 4;
	@%p5 bra 	$L__BB1_7;
	add.s32 	%r56, %r79, %r5;
	mul.wide.s32 	%rd25, %r56, 4;
	add.s64 	%rd26, %rd2, %rd25;
	ld.global.f32 	%f40, [%rd26];
	mad.lo.s32 	%r57, %r79, %r44, %r50;
	mul.wide.u32 	%rd27, %r57, 4;
	add.s64 	%rd28, %rd1, %rd27;
	ld.global.f32 	%f41, [%rd28];
	fma.rn.f32 	%f42, %f40, %f41, %f66;
	ld.global.f32 	%f43, [%rd26+4];
	add.s32 	%r58, %r57, %r44;
	mul.wide.u32 	%rd29, %r58, 4;
	add.s64 	%rd30, %rd1, %rd29;
	ld.global.f32 	%f44, [%rd30];
	fma.rn.f32 	%f45, %f43, %f44, %f42;
	ld.global.f32 	%f46, [%rd26+8];
	add.s32 	%r59, %r58, %r44;
	mul.wide.u32 	%rd31, %r59, 4;
	add.s64 	%rd32, %rd1, %rd31;
	ld.global.f32 	%f47, [%rd32];
	fma.rn.f32 	%f48, %f46, %f47, %f45;
	ld.global.f32 	%f49, [%rd26+12];
	add.s32 	%r60, %r59, %r44;
	mul.wide.u32 	%rd33, %r60, 4;
	add.s64 	%rd34, %rd1, %rd33;
	ld.global.f32 	%f50, [%rd34];
	fma.rn.f32 	%f66, %f49, %f50, %f48;
	add.s32 	%r79, %r79, 4;
$L__BB1_7:
	setp.eq.s32 	%p6, %r38, 0;
	@%p6 bra 	$L__BB1_12;
	setp.eq.s32 	%p7, %r38, 1;
	@%p7 bra 	$L__BB1_10;
	add.s32 	%r61, %r79, %r5;
	mul.wide.s32 	%rd35, %r61, 4;
	add.s64 	%rd36, %rd2, %rd35;
	ld.global.f32 	%f52, [%rd36];
	mad.lo.s32 	%r62, %r79, %r44, %r50;
	mul.wide.u32 	%rd37, %r62, 4;
	add.s64 	%rd38, %rd1, %rd37;
	ld.global.f32 	%f53, [%rd38];
	fma.rn.f32 	%f54, %f52, %f53, %f66;
	ld.global.f32 	%f55, [%rd36+4];
	add.s32 	%r63, %r62, %r44;
	mul.wide.u32 	%rd39, %r63, 4;
	add.s64 	%rd40, %rd1, %rd39;
	ld.global.f32 	%f56, [%rd40];
	fma.rn.f32 	%f66, %f55, %f56, %f54;
	add.s32 	%r79, %r79, 2;
$L__BB1_10:
	and.b32  	%r64, %r44, 1;
	setp.eq.b32 	%p8, %r64, 1;
	not.pred 	%p9, %p8;
	@%p9 bra 	$L__BB1_12;
	add.s32 	%r65, %r79, %r5;
	mul.wide.s32 	%rd41, %r65, 4;
	add.s64 	%rd42, %rd2, %rd41;
	ld.global.f32 	%f57, [%rd42];
	mad.lo.s32 	%r66, %r79, %r44, %r50;
	mul.wide.u32 	%rd43, %r66, 4;
	add.s64 	%rd44, %rd1, %rd43;
	ld.global.f32 	%f58, [%rd44];
	fma.rn.f32 	%f66, %f57, %f58, %f66;
$L__BB1_12:
	add.s32 	%r67, %r5, %r50;
	cvta.to.global.u64 	%rd45, %rd4;
	mul.wide.s32 	%rd46, %r67, 4;
	add.s64 	%rd47, %rd45, %rd46;
	st.global.f32 	[%rd47], %f66;
$L__BB1_13:
	ret;

}
	// .globl	_Z11convolve_2DPfS_S_iiiiii
.visible .entry _Z11convolve_2DPfS_S_iiiiii(
	.param .u64 .ptr .align 1 _Z11convolve_2DPfS_S_iiiiii_param_0,
	.param .u64 .ptr .align 1 _Z11convolve_2DPfS_S_iiiiii_param_1,
	.param .u64 .ptr .align 1 _Z11convolve_2DPfS_S_iiiiii_param_2,
	.param .u32 _Z11convolve_2DPfS_S_iiiiii_param_3,
	.param .u32 _Z11convolve_2DPfS_S_iiiiii_param_4,
	.param .u32 _Z11convolve_2DPfS_S_iiiiii_param_5,
	.param .u32 _Z11convolve_2DPfS_S_iiiiii_param_6,
	.param .u32 _Z11convolve_2DPfS_S_iiiiii_param_7,
	.param .u32 _Z11convolve_2DPfS_S_iiiiii_param_8
)
{
	.reg .pred 	%p<15>;
	.reg .b32 	%r<56>;
	.reg .b32 	%f<119>;
	.reg .b64 	%rd<26>;

	ld.param.u64 	%rd6, [_Z11convolve_2DPfS_S_iiiiii_param_0];
	ld.param.u64 	%rd7, [_Z11convolve_2DPfS_S_iiiiii_param_1];
	ld.param.u32 	%r25, [_Z11convolve_2DPfS_S_iiiiii_param_4];
	ld.param.u32 	%r26, [_Z11convolve_2DPfS_S_iiiiii_param_5];
	ld.param.u32 	%r27, [_Z11convolve_2DPfS_S_iiiiii_param_6];
	ld.param.u32 	%r28, [_Z11convolve_2DPfS_S_iiiiii_param_7];
	cvta.to.global.u64 	%rd1, %rd7;
	cvta.to.global.u64 	%rd2, %rd6;
	mov.u32 	%r1, %ctaid.z;
	mov.u32 	%r29, %ctaid.y;
	mov.u32 	%r30, %ntid.y;
	mov.u32 	%r31, %tid.y;
	mad.lo.s32 	%r2, %r29, %r30, %r31;
	mov.u32 	%r32, %ctaid.x;
	mov.u32 	%r33, %ntid.x;
	mov.u32 	%r34, %tid.x;
	mad.lo.s32 	%r3, %r32, %r33, %r34;
	setp.ge.s32 	%p1, %r2, %r26;
	setp.ge.s32 	%p2, %r3, %r27;
	or.pred  	%p3, %p1, %p2;
	@%p3 bra 	$L__BB2_18;
	setp.lt.s32 	%p4, %r28, 1;
	mov.f32 	%f117, 0f00000000;
	@%p4 bra 	$L__BB2_17;
	mul.lo.s32 	%r4, %r28, %r1;
	and.b32  	%r5, %r28, 15;
	and.b32  	%r6, %r28, 7;
	and.b32  	%r7, %r28, 2147483632;
	and.b32  	%r8, %r28, 3;
	neg.s32 	%r9, %r7;
	mov.f32 	%f117, 0f00000000;
	mov.b32 	%r49, 0;
$L__BB2_3:
	setp.lt.u32 	%p5, %r28, 16;
	add.s32 	%r37, %r49, %r2;
	mad.lo.s32 	%r11, %r37, %r25, %r3;
	add.s32 	%r38, %r49, %r4;
	mul.lo.s32 	%r12, %r38, %r28;
	mov.b32 	%r54, 0;
	@%p5 bra 	$L__BB2_6;
	mov.u32 	%r50, %r12;
	mov.u32 	%r51, %r11;
	mov.u32 	%r52, %r9;
$L__BB2_5:
	.pragma "nounroll";
	mul.wide.s32 	%rd8, %r51, 4;
	add.s64 	%rd9, %rd2, %rd8;
	mul.wide.s32 	%rd10, %r50, 4;
	add.s64 	%rd11, %rd1, %rd10;
	ld.global.f32 	%f20, [%rd9];
	ld.global.f32 	%f21, [%rd11];
	fma.rn.f32 	%f22, %f20, %f21, %f117;
	ld.global.f32 	%f23, [%rd9+4];
	ld.global.f32 	%f24, [%rd11+4];
	fma.rn.f32 	%f25, %f23, %f24, %f22;
	ld.global.f32 	%f26, [%rd9+8];
	ld.global.f32 	%f27, [%rd11+8];
	fma.rn.f32 	%f28, %f26, %f27, %f25;
	ld.global.f32 	%f29, [%rd9+12];
	ld.global.f32 	%f30, [%rd11+12];
	fma.rn.f32 	%f31, %f29, %f30, %f28;
	ld.global.f32 	%f32, [%rd9+16];
	ld.global.f32 	%f33, [%rd11+16];
	fma.rn.f32 	%f34, %f32, %f33, %f31;
	ld.global.f32 	%f35, [%rd9+20];
	ld.global.f32 	%f36, [%rd11+20];
	fma.rn.f32 	%f37, %f35, %f36, %f34;
	ld.global.f32 	%f38, [%rd9+24];
	ld.global.f32 	%f39, [%rd11+24];
	fma.rn.f32 	%f40, %f38, %f39, %f37;
	ld.global.f32 	%f41, [%rd9+28];
	ld.global.f32 	%f42, [%rd11+28];
	fma.rn.f32 	%f43, %f41, %f42, %f40;
	ld.global.f32 	%f44, [%rd9+32];
	ld.global.f32 	%f45, [%rd11+32];
	fma.rn.f32 	%f46, %f44, %f45, %f43;
	ld.global.f32 	%f47, [%rd9+36];
	ld.global.f32 	%f48, [%rd11+36];
	fma.rn.f32 	%f49, %f47, %f48, %f46;
	ld.global.f32 	%f50, [%rd9+40];
	ld.global.f32 	%f51, [%rd11+40];
	fma.rn.f32 	%f52, %f50, %f51, %f49;
	ld.global.f32 	%f53, [%rd9+44];
	ld.global.f32 	%f54, [%rd11+44];
	fma.rn.f32 	%f55, %f53, %f54, %f52;
	ld.global.f32 	%f56, [%rd9+48];
	ld.global.f32 	%f57, [%rd11+48];
	fma.rn.f32 	%f58, %f56, %f57, %f55;
	ld.global.f32 	%f59, [%rd9+52];
	ld.global.f32 	%f60, [%rd11+52];
	fma.rn.f32 	%f61, %f59, %f60, %f58;
	ld.global.f32 	%f62, [%rd9+56];
	ld.global.f32 	%f63, [%rd11+56];
	fma.rn.f32 	%f64, %f62, %f63, %f61;
	ld.global.f32 	%f65, [%rd9+60];
	ld.global.f32 	%f66, [%rd11+60];
	fma.rn.f32 	%f117, %f65, %f66, %f64;
	add.s32 	%r52, %r52, 16;
	add.s32 	%r51, %r51, 16;
	add.s32 	%r50, %r50, 16;
	setp.ne.s32 	%p6, %r52, 0;
	mov.u32 	%r54, %r7;
	@%p6 bra 	$L__BB2_5;
$L__BB2_6:
	setp.eq.s32 	%p7, %r5, 0;
	@%p7 bra 	$L__BB2_16;
	add.s32 	%r39, %r5, -1;
	setp.lt.u32 	%p8, %r39, 7;
	@%p8 bra 	$L__BB2_9;
	add.s32 	%r40, %r11, %r54;
	add.s32 	%r41, %r54, %r12;
	mul.wide.s32 	%rd12, %r40, 4;
	add.s64 	%rd13, %rd2, %rd12;
	ld.global.f32 	%f68, [%rd13];
	mul.wide.s32 	%rd14, %r41, 4;
	add.s64 	%rd15, %rd1, %rd14;
	ld.global.f32 	%f69, [%rd15];
	fma.rn.f32 	%f70, %f68, %f69, %f117;
	ld.global.f32 	%f71, [%rd13+4];
	ld.global.f32 	%f72, [%rd15+4];
	fma.rn.f32 	%f73, %f71, %f72, %f70;
	ld.global.f32 	%f74, [%rd13+8];
	ld.global.f32 	%f75, [%rd15+8];
	fma.rn.f32 	%f76, %f74, %f75, %f73;
	ld.global.f32 	%f77, [%rd13+12];
	ld.global.f32 	%f78, [%rd15+12];
	fma.rn.f32 	%f79, %f77, %f78, %f76;
	ld.global.f32 	%f80, [%rd13+16];
	ld.global.f32 	%f81, [%rd15+16];
	fma.rn.f32 	%f82, %f80, %f81, %f79;
	ld.global.f32 	%f83, [%rd13+20];
	ld.global.f32 	%f84, [%rd15+20];
	fma.rn.f32 	%f85, %f83, %f84, %f82;
	ld.global.f32 	%f86, [%rd13+24];
	ld.global.f32 	%f87, [%rd15+24];
	fma.rn.f32 	%f88, %f86, %f87, %f85;
	ld.global.f32 	%f89, [%rd13+28];
	ld.global.f32 	%f90, [%rd15+28];
	fma.rn.f32 	%f117, %f89, %f90, %f88;
	add.s32 	%r54, %r54, 8;
$L__BB2_9:
	setp.eq.s32 	%p9, %r6, 0;
	@%p9 bra 	$L__BB2_16;
	add.s32 	%r42, %r6, -1;
	setp.lt.u32 	%p10, %r42, 3;
	@%p10 bra 	$L__BB2_12;
	add.s32 	%r43, %r11, %r54;
	add.s32 	%r44, %r54, %r12;
	mul.wide.s32 	%rd16, %r43, 4;
	add.s64 	%rd17, %rd2, %rd16;
	ld.global.f32 	%f92, [%rd17];
	mul.wide.s32 	%rd18, %r44, 4;
	add.s64 	%rd19, %rd1, %rd18;
	ld.global.f32 	%f93, [%rd19];
	fma.rn.f32 	%f94, %f92, %f93, %f117;
	ld.global.f32 	%f95, [%rd17+4];
	ld.global.f32 	%f96, [%rd19+4];
	fma.rn.f32 	%f97, %f95, %f96, %f94;
	ld.global.f32 	%f98, [%rd17+8];
	ld.global.f32 	%f99, [%rd19+8];
	fma.rn.f32 	%f100, %f98, %f99, %f97;
	ld.global.f32 	%f101, [%rd17+12];
	ld.global.f32 	%f102, [%rd19+12];
	fma.rn.f32 	%f117, %f101, %f102, %f100;
	add.s32 	%r54, %r54, 4;
$L__BB2_12:
	setp.eq.s32 	%p11, %r8, 0;
	@%p11 bra 	$L__BB2_16;
	setp.eq.s32 	%p12, %r8, 1;
	add.s32 	%r45, %r11, %r54;
	add.s32 	%r46, %r54, %r12;
	mul.wide.s32 	%rd20, %r45, 4;
	add.s64 	%rd3, %rd2, %rd20;
	ld.global.f32 	%f103, [%rd3];
	mul.wide.s32 	%rd21, %r46, 4;
	add.s64 	%rd4, %rd1, %rd21;
	ld.global.f32 	%f104, [%rd4];
	fma.rn.f32 	%f117, %f103, %f104, %f117;
	@%p12 bra 	$L__BB2_16;
	setp.eq.s32 	%p13, %r8, 2;
	ld.global.f32 	%f105, [%rd3+4];
	ld.global.f32 	%f106, [%rd4+4];
	fma.rn.f32 	%f117, %f105, %f106, %f117;
	@%p13 bra 	$L__BB2_16;
	ld.global.f32 	%f107, [%rd3+8];
	ld.global.f32 	%f108, [%rd4+8];
	fma.rn.f32 	%f117, %f107, %f108, %f117;
$L__BB2_16:
	add.s32 	%r49, %r49, 1;
	setp.ne.s32 	%p14, %r49, %r28;
	@%p14 bra 	$L__BB2_3;
$L__BB2_17:
	ld.param.u64 	%rd25, [_Z11convolve_2DPfS_S_iiiiii_param_2];
	mad.lo.s32 	%r47, %r26, %r1, %r2;
	mad.lo.s32 	%r48, %r47, %r27, %r3;
	cvta.to.global.u64 	%rd22, %rd25;
	mul.wide.s32 	%rd23, %r48, 4;
	add.s64 	%rd24, %rd22, %rd23;
	st.global.f32 	[%rd24], %f117;
$L__BB2_18:
	ret;

}
	// .globl	_Z11subsample2DPfS_iiii
.visible .entry _Z11subsample2DPfS_iiii(
	.param .u64 .ptr .align 1 _Z11subsample2DPfS_iiii_param_0,
	.param .u64 .ptr .align 1 _Z11subsample2DPfS_iiii_param_1,
	.param .u32 _Z11subsample2DPfS_iiii_param_2,
	.param .u32 _Z11subsample2DPfS_iiii_param_3,
	.param .u32 _Z11subsample2DPfS_iiii_param_4,
	.param .u32 _Z11subsample2DPfS_iiii_param_5
)
{
	.reg .pred 	%p<4>;
	.reg .b32 	%r<20>;
	.reg .b32 	%f<10>;
	.reg .b64 	%rd<11>;

	ld.param.u64 	%rd1, [_Z11subsample2DPfS_iiii_param_0];
	ld.param.u64 	%rd2, [_Z11subsample2DPfS_iiii_param_1];
	ld.param.u32 	%r3, [_Z11subsample2DPfS_iiii_param_2];
	ld.param.u32 	%r4, [_Z11subsample2DPfS_iiii_param_3];
	ld.param.u32 	%r5, [_Z11subsample2DPfS_iiii_param_4];
	ld.param.u32 	%r6, [_Z11subsample2DPfS_iiii_param_5];
	mov.u32 	%r7, %ctaid.y;
	mov.u32 	%r8, %ntid.y;
	mov.u32 	%r9, %tid.y;
	mad.lo.s32 	%r1, %r7, %r8, %r9;
	mov.u32 	%r10, %ctaid.x;
	mov.u32 	%r11, %ntid.x;
	mov.u32 	%r12, %tid.x;
	mad.lo.s32 	%r2, %r10, %r11, %r12;
	setp.ge.s32 	%p1, %r1, %r6;
	setp.ge.s32 	%p2, %r2, %r5;
	or.pred  	%p3, %p2, %p1;
	@%p3 bra 	$L__BB3_2;
	mov.u32 	%r13, %ctaid.z;
	cvta.to.global.u64 	%rd3, %rd2;
	cvta.to.global.u64 	%rd4, %rd1;
	shl.b32 	%r14, %r1, 1;
	shl.b32 	%r15, %r2, 1;
	mad.lo.s32 	%r16, %r4, %r13, %r14;
	mad.lo.s32 	%r17, %r16, %r3, %r15;
	mul.wide.s32 	%rd5, %r17, 4;
	add.s64 	%rd6, %rd4, %rd5;
	ld.global.f32 	%f1, [%rd6];
	add.f32 	%f2, %f1, 0f00000000;
	ld.global.f32 	%f3, [%rd6+4];
	add.f32 	%f4, %f2, %f3;
	mul.wide.s32 	%rd7, %r3, 4;
	add.s64 	%rd8, %rd6, %rd7;
	ld.global.f32 	%f5, [%rd8];
	add.f32 	%f6, %f4, %f5;
	ld.global.f32 	%f7, [%rd8+4];
	add.f32 	%f8, %f6, %f7;
	mad.lo.s32 	%r18, %r6, %r13, %r1;
	mad.lo.s32 	%r19, %r18, %r5, %r2;
	mul.f32 	%f9, %f8, 0f3E800000;
	mul.wide.s32 	%rd9, %r19, 4;
	add.s64 	%rd10, %rd3, %rd9;
	st.global.f32 	[%rd10], %f9;
$L__BB3_2:
	ret;

}
	// .globl	_Z21convolve_multichannelPfS_S_iiiiiii
.visible .entry _Z21convolve_multichannelPfS_S_iiiiiii(
	.param .u64 .ptr .align 1 _Z21convolve_multichannelPfS_S_iiiiiii_param_0,
	.param .u64 .ptr .align 1 _Z21convolve_multichannelPfS_S_iiiiiii_param_1,
	.param .u64 .ptr .align 1 _Z21convolve_multichannelPfS_S_iiiiiii_param_2,
	.param .u32 _Z21convolve_multichannelPfS_S_iiiiiii_param_3,
	.param .u32 _Z21convolve_multichannelPfS_S_iiiiiii_param_4,
	.param .u32 _Z21convolve_multichannelPfS_S_iiiiiii_param_5,
	.param .u32 _Z21convolve_multichannelPfS_S_iiiiiii_param_6,
	.param .u32 _Z21convolve_multichannelPfS_S_iiiiiii_param_7,
	.param .u32 _Z21convolve_multichannelPfS_S_iiiiiii_param_8,
	.param .u32 _Z21convolve_multichannelPfS_S_iiiiiii_param_9
)
{
	.reg .pred 	%p<19>;
	.reg .b32 	%r<69>;
	.reg .b32 	%f<123>;
	.reg .b64 	%rd<28>;

	ld.param.u64 	%rd8, [_Z21convolve_multichannelPfS_S_iiiiiii_param_0];
	ld.param.u64 	%rd9, [_Z21convolve_multichannelPfS_S_iiiiiii_param_1];
	ld.param.u32 	%r30, [_Z21convolve_multichannelPfS_S_iiiiiii_param_4];
	ld.param.u32 	%r31, [_Z21convolve_multichannelPfS_S_iiiiiii_param_5];
	ld.param.u32 	%r32, [_Z21convolve_multichannelPfS_S_iiiiiii_param_6];
	ld.param.u32 	%r35, [_Z21convolve_multichannelPfS_S_iiiiiii_param_7];
	ld.param.u32 	%r36, [_Z21convolve_multichannelPfS_S_iiiiiii_param_8];
	ld.param.u32 	%r34, [_Z21convolve_multichannelPfS_S_iiiiiii_param_9];
	cvta.to.global.u64 	%rd1, %rd9;
	cvta.to.global.u64 	%rd2, %rd8;
	mov.u32 	%r1, %ctaid.z;
	mov.u32 	%r37, %ctaid.y;
	mov.u32 	%r38, %ntid.y;
	mov.u32 	%r39, %tid.y;
	mad.lo.s32 	%r40, %r37, %r38, %r39;
	mov.u32 	%r41, %ctaid.x;
	mov.u32 	%r42, %ntid.x;
	mov.u32 	%r43, %tid.x;
	mad.lo.s32 	%r3, %r41, %r42, %r43;
	setp.ge.s32 	%p1, %r1, %r35;
	setp.ge.s32 	%p2, %r40, %r36;
	or.pred  	%p3, %p1, %p2;
	setp.ge.s32 	%p4, %r3, %r34;
	or.pred  	%p5, %p3, %p4;
	mov.f32 	%f121, 0f00000000;
	@%p5 bra 	$L__BB4_21;
	setp.lt.s32 	%p6, %r32, 1;
	@%p6 bra 	$L__BB4_20;
	setp.lt.s32 	%p7, %r31, 1;
	@%p7 bra 	$L__BB4_20;
	and.b32  	%r4, %r31, 15;
	and.b32  	%r5, %r31, 7;
	and.b32  	%r6, %r31, 2147483632;
	and.b32  	%r7, %r31, 3;
	neg.s32 	%r8, %r6;
	add.s64 	%rd3, %rd2, 32;
	add.s64 	%rd4, %rd1, 32;
	mul.lo.s32 	%r9, %r32, %r1;
	mov.f32 	%f121, 0f00000000;
	mov.b32 	%r61, 0;
$L__BB4_4:
	ld.param.u32 	%r60, [_Z21convolve_multichannelPfS_S_iiiiiii_param_3];
	mad.lo.s32 	%r11, %r61, %r60, %r40;
	add.s32 	%r46, %r61, %r9;
	mul.lo.s32 	%r12, %r46, %r31;
	mov.b32 	%r62, 0;
$L__BB4_5:
	setp.lt.u32 	%p8, %r31, 16;
	add.s32 	%r48, %r11, %r62;
	mad.lo.s32 	%r14, %r48, %r30, %r3;
	add.s32 	%r49, %r12, %r62;
	mul.lo.s32 	%r15, %r49, %r31;
	mov.b32 	%r67, 0;
	@%p8 bra 	$L__BB4_8;
	mov.u32 	%r63, %r15;
	mov.u32 	%r64, %r14;
	mov.u32 	%r65, %r8;
$L__BB4_7:
	.pragma "nounroll";
	mul.wide.s32 	%rd10, %r64, 4;
	add.s64 	%rd11, %rd3, %rd10;
	mul.wide.s32 	%rd12, %r63, 4;
	add.s64 	%rd13, %rd4, %rd12;
	ld.global.f32 	%f22, [%rd11+-32];
	ld.global.f32 	%f23, [%rd13+-32];
	fma.rn.f32 	%f24, %f22, %f23, %f121;
	ld.global.f32 	%f25, [%rd11+-28];
	ld.global.f32 	%f26, [%rd13+-28];
	fma.rn.f32 	%f27, %f25, %f26, %f24;
	ld.global.f32 	%f28, [%rd11+-24];
	ld.global.f32 	%f29, [%rd13+-24];
	fma.rn.f32 	%f30, %f28, %f29, %f27;
	ld.global.f32 	%f31, [%rd11+-20];
	ld.global.f32 	%f32, [%rd13+-20];
	fma.rn.f32 	%f33, %f31, %f32, %f30;
	ld.global.f32 	%f34, [%rd11+-16];
	ld.global.f32 	%f35, [%rd13+-16];
	fma.rn.f32 	%f36, %f34, %f35, %f33;
	ld.global.f32 	%f37, [%rd11+-12];
	ld.global.f32 	%f38, [%rd13+-12];
	fma.rn.f32 	%f39, %f37, %f38, %f36;
	ld.global.f32 	%f40, [%rd11+-8];
	ld.global.f32 	%f41, [%rd13+-8];
	fma.rn.f32 	%f42, %f40, %f41, %f39;
	ld.global.f32 	%f43, [%rd11+-4];
	ld.global.f32 	%f44, [%rd13+-4];
	fma.rn.f32 	%f45, %f43, %f44, %f42;
	ld.global.f32 	%f46, [%rd11];
	ld.global.f32 	%f47, [%rd13];
	fma.rn.f32 	%f48, %f46, %f47, %f45;
	ld.global.f32 	%f49, [%rd11+4];
	ld.global.f32 	%f50, [%rd13+4];
	fma.rn.f32 	%f51, %f49, %f50, %f48;
	ld.global.f32 	%f52, [%rd11+8];
	ld.global.f32 	%f53, [%rd13+8];
	fma.rn.f32 	%f54, %f52, %f53, %f51;
	ld.global.f32 	%f55, [%rd11+12];
	ld.global.f32 	%f56, [%rd13+12];
	fma.rn.f32 	%f57, %f55, %f56, %f54;
	ld.global.f32 	%f58, [%rd11+16];
	ld.global.f32 	%f59, [%rd13+16];
	fma.rn.f32 	%f60, %f58, %f59, %f57;
	ld.global.f32 	%f61, [%rd11+20];
	ld.global.f32 	%f62, [%rd13+20];
	fma.rn.f32 	%f63, %f61, %f62, %f60;
	ld.global.f32 	%f64, [%rd11+24];
	ld.global.f32 	%f65, [%rd13+24];
	fma.rn.f32 	%f66, %f64, %f65, %f63;
	ld.global.f32 	%f67, [%rd11+28];
	ld.global.f32 	%f68, [%rd13+28];
	fma.rn.f32 	%f121, %f67, %f68, %f66;
	add.s32 	%r65, %r65, 16;
	add.s32 	%r64, %r64, 16;
	add.s32 	%r63, %r63, 16;
	setp.ne.s32 	%p9, %r65, 0;
	mov.u32 	%r67, %r6;
	@%p9 bra 	$L__BB4_7;
$L__BB4_8:
	setp.eq.s32 	%p10, %r4, 0;
	@%p10 bra 	$L__BB4_18;
	add.s32 	%r50, %r4, -1;
	setp.lt.u32 	%p11, %r50, 7;
	@%p11 bra 	$L__BB4_11;
	add.s32 	%r51, %r14, %r67;
	add.s32 	%r52, %r67, %r15;
	mul.wide.s32 	%rd14, %r51, 4;
	add.s64 	%rd15, %rd2, %rd14;
	ld.global.f32 	%f70, [%rd15];
	mul.wide.s32 	%rd16, %r52, 4;
	add.s64 	%rd17, %rd1, %rd16;
	ld.global.f32 	%f71, [%rd17];
	fma.rn.f32 	%f72, %f70, %f71, %f121;
	ld.global.f32 	%f73, [%rd15+4];
	ld.global.f32 	%f74, [%rd17+4];
	fma.rn.f32 	%f75, %f73, %f74, %f72;
	ld.global.f32 	%f76, [%rd15+8];
	ld.global.f32 	%f77, [%rd17+8];
	fma.rn.f32 	%f78, %f76, %f77, %f75;
	ld.global.f32 	%f79, [%rd15+12];
	ld.global.f32 	%f80, [%rd17+12];
	fma.rn.f32 	%f81, %f79, %f80, %f78;
	ld.global.f32 	%f82, [%rd15+16];
	ld.global.f32 	%f83, [%rd17+16];
	fma.rn.f32 	%f84, %f82, %f83, %f81;
	ld.global.f32 	%f85, [%rd15+20];
	ld.global.f32 	%f86, [%rd17+20];
	fma.rn.f32 	%f87, %f85, %f86, %f84;
	ld.global.f32 	%f88, [%rd15+24];
	ld.global.f32 	%f89, [%rd17+24];
	fma.rn.f32 	%f90, %f88, %f89, %f87;
	ld.global.f32 	%f91, [%rd15+28];
	ld.global.f32 	%f92, [%rd17+28];
	fma.rn.f32 	%f121, %f91, %f92, %f90;
	add.s32 	%r67, %r67, 8;
$L__BB4_11:
	setp.eq.s32 	%p12, %r5, 0;
	@%p12 bra 	$L__BB4_18;
	add.s32 	%r53, %r5, -1;
	setp.lt.u32 	%p13, %r53, 3;
	@%p13 bra 	$L__BB4_14;
	add.s32 	%r54, %r14, %r67;
	add.s32 	%r55, %r67, %r15;
	mul.wide.s32 	%rd18, %r54, 4;
	add.s64 	%rd19, %rd2, %rd18;
	ld.global.f32 	%f94, [%rd19];
	mul.wide.s32 	%rd20, %r55, 4;
	add.s64 	%rd21, %rd1, %rd20;
	ld.global.f32 	%f95, [%rd21];
	fma.rn.f32 	%f96, %f94, %f95, %f121;
	ld.global.f32 	%f97, [%rd19+4];
	ld.global.f32 	%f98, [%rd21+4];
	fma.rn.f32 	%f99, %f97, %f98, %f96;
	ld.global.f32 	%f100, [%rd19+8];
	ld.global.f32 	%f101, [%rd21+8];
	fma.rn.f32 	%f102, %f100, %f101, %f99;
	ld.global.f32 	%f103, [%rd19+12];
	ld.global.f32 	%f104, [%rd21+12];
	fma.rn.f32 	%f121, %f103, %f104, %f102;
	add.s32 	%r67, %r67, 4;
$L__BB4_14:
	setp.eq.s32 	%p14, %r7, 0;
	@%p14 bra 	$L__BB4_18;
	setp.eq.s32 	%p15, %r7, 1;
	add.s32 	%r56, %r14, %r67;
	add.s32 	%r57, %r67, %r15;
	mul.wide.s32 	%rd22, %r56, 4;
	add.s64 	%rd5, %rd2, %rd22;
	ld.global.f32 	%f105, [%rd5];
	mul.wide.s32 	%rd23, %r57, 4;
	add.s64 	%rd6, %rd1, %rd23;
	ld.global.f32 	%f106, [%rd6];
	fma.rn.f32 	%f121, %f105, %f106, %f121;
	@%p15 bra 	$L__BB4_18;
	setp.eq.s32 	%p16, %r7, 2;
	ld.global.f32 	%f107, [%rd5+4];
	ld.global.f32 	%f108, [%rd6+4];
	fma.rn.f32 	%f121, %f107, %f108, %f121;
	@%p16 bra 	$L__BB4_18;
	ld.global.f32 	%f109, [%rd5+8];
	ld.global.f32 	%f110, [%rd6+8];
	fma.rn.f32 	%f121, %f109, %f110, %f121;
$L__BB4_18:
	add.s32 	%r62, %r62, 1;
	setp.ne.s32 	%p17, %r62, %r31;
	@%p17 bra 	$L__BB4_5;
	add.s32 	%r61, %r61, 1;
	setp.ne.s32 	%p18, %r61, %r32;
	@%p18 bra 	$L__BB4_4;
$L__BB4_20:
	ld.param.u64 	%rd27, [_Z21convolve_multichannelPfS_S_iiiiiii_param_2];
	mad.lo.s32 	%r58, %r36, %r1, %r40;
	mad.lo.s32 	%r59, %r58, %r34, %r3;
	cvta.to.global.u64 	%rd24, %rd27;
	mul.wide.s32 	%rd25, %r59, 4;
	add.s64 	%rd26, %rd24, %rd25;
	st.global.f32 	[%rd26], %f121;
$L__BB4_21:
	ret;

}
	// .globl	_Z7flattenPfS_iii
.visible .entry _Z7flattenPfS_iii(
	.param .u64 .ptr .align 1 _Z7flattenPfS_iii_param_0,
	.param .u64 .ptr .align 1 _Z7flattenPfS_iii_param_1,
	.param .u32 _Z7flattenPfS_iii_param_2,
	.param .u32 _Z7flattenPfS_iii_param_3,
	.param .u32 _Z7flattenPfS_iii_param_4
)
{
	.reg .pred 	%p<6>;
	.reg .b32 	%r<17>;
	.reg .b32 	%f<2>;
	.reg .b64 	%rd<8>;

	ld.param.u64 	%rd1, [_Z7flattenPfS_iii_param_0];
	ld.param.u64 	%rd2, [_Z7flattenPfS_iii_param_1];
	ld.param.u32 	%r4, [_Z7flattenPfS_iii_param_2];
	ld.param.u32 	%r6, [_Z7flattenPfS_iii_param_3];
	ld.param.u32 	%r7, [_Z7flattenPfS_iii_param_4];
	mov.u32 	%r1, %ctaid.z;
	mov.u32 	%r8, %ctaid.y;
	mov.u32 	%r9, %ntid.y;
	mov.u32 	%r10, %tid.y;
	mad.lo.s32 	%r11, %r8, %r9, %r10;
	mov.u32 	%r12, %ctaid.x;
	mov.u32 	%r13, %ntid.x;
	mov.u32 	%r14, %tid.x;
	mad.lo.s32 	%r3, %r12, %r13, %r14;
	setp.ge.s32 	%p1, %r1, %r7;
	setp.ge.s32 	%p2, %r11, %r6;
	or.pred  	%p3, %p1, %p2;
	setp.ge.s32 	%p4, %r3, %r4;
	or.pred  	%p5, %p4, %p3;
	@%p5 bra 	$L__BB5_2;
	cvta.to.global.u64 	%rd3, %rd1;
	cvta.to.global.u64 	%rd4, %rd2;
	mad.lo.s32 	%r15, %r6, %r1, %r11;
	mad.lo.s32 	%r16, %r15, %r4, %r3;
	mul.wide.s32 	%rd5, %r16, 4;
	add.s64 	%rd6, %rd3, %rd5;
	ld.global.f32 	%f1, [%rd6];
	add.s64 	%rd7, %rd4, %rd5;
	st.global.f32 	[%rd7], %f1;
$L__BB5_2:
	ret;

}
	// .globl	_Z5densePfS_S_S_ii
.visible .entry _Z5densePfS_S_S_ii(
	.param .u64 .ptr .align 1 _Z5densePfS_S_S_ii_param_0,
	.param .u64 .ptr .align 1 _Z5densePfS_S_S_ii_param_1,
	.param .u64 .ptr .align 1 _Z5densePfS_S_S_ii_param_2,
	.param .u64 .ptr .align 1 _Z5densePfS_S_S_ii_param_3,
	.param .u32 _Z5densePfS_S_S_ii_param_4,
	.param .u32 _Z5densePfS_S_S_ii_param_5
)
{
	.reg .pred 	%p<11>;
	.reg .b32 	%r<38>;
	.reg .b32 	%f<110>;
	.reg .b64 	%rd<35>;

	ld.param.u64 	%rd12, [_Z5densePfS_S_S_ii_param_0];
	ld.param.u64 	%rd13, [_Z5densePfS_S_S_ii_param_1];
	ld.param.u64 	%rd10, [_Z5densePfS_S_S_ii_param_2];
	ld.param.u64 	%rd11, [_Z5densePfS_S_S_ii_param_3];
	ld.param.u32 	%r23, [_Z5densePfS_S_S_ii_param_4];
	ld.param.u32 	%r24, [_Z5densePfS_S_S_ii_param_5];
	cvta.to.global.u64 	%rd1, %rd13;
	cvta.to.global.u64 	%rd2, %rd12;
	mov.u32 	%r25, %ctaid.x;
	mov.u32 	%r26, %ntid.x;
	mov.u32 	%r27, %tid.x;
	mad.lo.s32 	%r1, %r25, %r26, %r27;
	setp.ge.s32 	%p1, %r1, %r24;
	@%p1 bra 	$L__BB6_15;
	cvta.to.global.u64 	%rd14, %rd10;
	mul.wide.s32 	%rd15, %r1, 4;
	add.s64 	%rd16, %rd14, %rd15;
	ld.global.f32 	%f109, [%rd16];
	setp.lt.s32 	%p2, %r23, 1;
	@%p2 bra 	$L__BB6_14;
	mul.lo.s32 	%r2, %r23, %r1;
	and.b32  	%r3, %r23, 15;
	setp.lt.u32 	%p3, %r23, 16;
	mov.b32 	%r34, 0;
	@%p3 bra 	$L__BB6_5;
	and.b32  	%r34, %r23, 2147483632;
	neg.s32 	%r32, %r34;
	add.s64 	%rd3, %rd1, 32;
	add.s64 	%rd33, %rd2, 32;
	mov.u32 	%r31, %r2;
$L__BB6_4:
	.pragma "nounroll";
	mul.wide.s32 	%rd17, %r31, 4;
	add.s64 	%rd18, %rd3, %rd17;
	ld.global.f32 	%f16, [%rd33+-32];
	ld.global.f32 	%f17, [%rd18+-32];
	fma.rn.f32 	%f18, %f16, %f17, %f109;
	ld.global.f32 	%f19, [%rd33+-28];
	ld.global.f32 	%f20, [%rd18+-28];
	fma.rn.f32 	%f21, %f19, %f20, %f18;
	ld.global.f32 	%f22, [%rd33+-24];
	ld.global.f32 	%f23, [%rd18+-24];
	fma.rn.f32 	%f24, %f22, %f23, %f21;
	ld.global.f32 	%f25, [%rd33+-20];
	ld.global.f32 	%f26, [%rd18+-20];
	fma.rn.f32 	%f27, %f25, %f26, %f24;
	ld.global.f32 	%f28, [%rd33+-16];
	ld.global.f32 	%f29, [%rd18+-16];
	fma.rn.f32 	%f30, %f28, %f29, %f27;
	ld.global.f32 	%f31, [%rd33+-12];
	ld.global.f32 	%f32, [%rd18+-12];
	fma.rn.f32 	%f33, %f31, %f32, %f30;
	ld.global.f32 	%f34, [%rd33+-8];
	ld.global.f32 	%f35, [%rd18+-8];
	fma.rn.f32 	%f36, %f34, %f35, %f33;
	ld.global.f32 	%f37, [%rd33+-4];
	ld.global.f32 	%f38, [%rd18+-4];
	fma.rn.f32 	%f39, %f37, %f38, %f36;
	ld.global.f32 	%f40, [%rd33];
	ld.global.f32 	%f41, [%rd18];
	fma.rn.f32 	%f42, %f40, %f41, %f39;
	ld.global.f32 	%f43, [%rd33+4];
	ld.global.f32 	%f44, [%rd18+4];
	fma.rn.f32 	%f45, %f43, %f44, %f42;
	ld.global.f32 	%f46, [%rd33+8];
	ld.global.f32 	%f47, [%rd18+8];
	fma.rn.f32 	%f48, %f46, %f47, %f45;
	ld.global.f32 	%f49, [%rd33+12];
	ld.global.f32 	%f50, [%rd18+12];
	fma.rn.f32 	%f51, %f49, %f50, %f48;
	ld.global.f32 	%f52, [%rd33+16];
	ld.global.f32 	%f53, [%rd18+16];
	fma.rn.f32 	%f54, %f52, %f53, %f51;
	ld.global.f32 	%f55, [%rd33+20];
	ld.global.f32 	%f56, [%rd18+20];
	fma.rn.f32 	%f57, %f55, %f56, %f54;
	ld.global.f32 	%f58, [%rd33+24];
	ld.global.f32 	%f59, [%rd18+24];
	fma.rn.f32 	%f60, %f58, %f59, %f57;
	ld.global.f32 	%f61, [%rd33+28];
	ld.global.f32 	%f62, [%rd18+28];
	fma.rn.f32 	%f109, %f61, %f62, %f60;
	add.s32 	%r32, %r32, 16;
	add.s32 	%r31, %r31, 16;
	add.s64 	%rd33, %rd33, 64;
	setp.ne.s32 	%p4, %r32, 0;
	@%p4 bra 	$L__BB6_4;
$L__BB6_5:
	setp.eq.s32 	%p5, %r3, 0;
	@%p5 bra 	$L__BB6_14;
	and.b32  	%r11, %r23, 7;
	setp.lt.u32 	%p6, %r3, 8;
	@%p6 bra 	$L__BB6_8;
	add.s32 	%r29, %r34, %r2;
	mul.wide.u32 	%rd19, %r34, 4;
	add.s64 	%rd20, %rd2, %rd19;
	ld.global.f32 	%f64, [%rd20];
	mul.wide.s32 	%rd21, %r29, 4;
	add.s64 	%rd22, %rd1, %rd21;
	ld.global.f32 	%f65, [%rd22];
	fma.rn.f32 	%f66, %f64, %f65, %f109;
	ld.global.f32 	%f67, [%rd20+4];
	ld.global.f32 	%f68, [%rd22+4];
	fma.rn.f32 	%f69, %f67, %f68, %f66;
	ld.global.f32 	%f70, [%rd20+8];
	ld.global.f32 	%f71, [%rd22+8];
	fma.rn.f32 	%f72, %f70, %f71, %f69;
	ld.global.f32 	%f73, [%rd20+12];
	ld.global.f32 	%f74, [%rd22+12];
	fma.rn.f32 	%f75, %f73, %f74, %f72;
	ld.global.f32 	%f76, [%rd20+16];
	ld.global.f32 	%f77, [%rd22+16];
	fma.rn.f32 	%f78, %f76, %f77, %f75;
	ld.global.f32 	%f79, [%rd20+20];
	ld.global.f32 	%f80, [%rd22+20];
	fma.rn.f32 	%f81, %f79, %f80, %f78;
	ld.global.f32 	%f82, [%rd20+24];
	ld.global.f32 	%f83, [%rd22+24];
	fma.rn.f32 	%f84, %f82, %f83, %f81;
	ld.global.f32 	%f85, [%rd20+28];
	ld.global.f32 	%f86, [%rd22+28];
	fma.rn.f32 	%f109, %f85, %f86, %f84;
	add.s32 	%r34, %r34, 8;
$L__BB6_8:
	setp.eq.s32 	%p7, %r11, 0;
	@%p7 bra 	$L__BB6_14;
	and.b32  	%r14, %r23, 3;
	setp.lt.u32 	%p8, %r11, 4;
	@%p8 bra 	$L__BB6_11;
	add.s32 	%r30, %r34, %r2;
	mul.wide.u32 	%rd23, %r34, 4;
	add.s64 	%rd24, %rd2, %rd23;
	ld.global.f32 	%f88, [%rd24];
	mul.wide.s32 	%rd25, %r30, 4;
	add.s64 	%rd26, %rd1, %rd25;
	ld.global.f32 	%f89, [%rd26];
	fma.rn.f32 	%f90, %f88, %f89, %f109;
	ld.global.f32 	%f91, [%rd24+4];
	ld.global.f32 	%f92, [%rd26+4];
	fma.rn.f32 	%f93, %f91, %f92, %f90;
	ld.global.f32 	%f94, [%rd24+8];
	ld.global.f32 	%f95, [%rd26+8];
	fma.rn.f32 	%f96, %f94, %f95, %f93;
	ld.global.f32 	%f97, [%rd24+12];
	ld.global.f32 	%f98, [%rd26+12];
	fma.rn.f32 	%f109, %f97, %f98, %f96;
	add.s32 	%r34, %r34, 4;
$L__BB6_11:
	setp.eq.s32 	%p9, %r14, 0;
	@%p9 bra 	$L__BB6_14;
	mul.wide.u32 	%rd27, %r34, 4;
	add.s64 	%rd34, %rd2, %rd27;
	add.s32 	%r37, %r34, %r2;
	neg.s32 	%r36, %r14;
$L__BB6_13:
	.pragma "nounroll";
	mul.wide.s32 	%rd28, %r37, 4;
	add.s64 	%rd29, %rd1, %rd28;
	ld.global.f32 	%f99, [%rd34];
	ld.global.f32 	%f100, [%rd29];
	fma.rn.f32 	%f109, %f99, %f100, %f109;
	add.s64 	%rd34, %rd34, 4;
	add.s32 	%r37, %r37, 1;
	add.s32 	%r36, %r36, 1;
	setp.ne.s32 	%p10, %r36, 0;
	@%p10 bra 	$L__BB6_13;
$L__BB6_14:
	cvta.to.global.u64 	%rd30, %rd11;
	add.s64 	%rd32, %rd30, %rd15;
	st.global.f32 	[%rd32], %f109;
$L__BB6_15:
	ret;

}
	// .globl	_Z21apply_activation_tanhPfi
.visible .entry _Z21apply_activation_tanhPfi(
	.param .u64 .ptr .align 1 _Z21apply_activation_tanhPfi_param_0,
	.param .u32 _Z21apply_activation_tanhPfi_param_1
)
{
	.reg .pred 	%p<4>;
	.reg .b32 	%r<6>;
	.reg .b32 	%f<17>;
	.reg .b64 	%rd<5>;

	ld.param.u64 	%rd1, [_Z21apply_activation_tanhPfi_param_0];
	ld.param.u32 	%r2, [_Z21apply_activation_tanhPfi_param_1];
	mov.u32 	%r3, %ctaid.x;
	mov.u32 	%r4, %ntid.x;
	mov.u32 	%r5, %tid.x;
	mad.lo.s32 	%r1, %r3, %r4, %r5;
	setp.ge.s32 	%p1, %r1, %r2;
	@%p1 bra 	$L__BB7_2;
	cvta.to.global.u64 	%rd2, %rd1;
	mul.wide.s32 	%rd3, %r1, 4;
	add.s64 	%rd4, %rd2, %rd3;
	ld.global.f32 	%f1, [%rd4];
	abs.f32 	%f2, %f1;
	mul.f32 	%f3, %f2, 0f4038AA3B;
	ex2.approx.ftz.f32 	%f4, %f3;
	add.f32 	%f5, %f4, 0f3F800000;
	rcp.approx.ftz.f32 	%f6, %f5;
	fma.rn.f32 	%f7, %f6, 0fC0000000, 0f3F800000;
	setp.ge.f32 	%p2, %f2, 0f41102CB4;
	selp.f32 	%f8, 0f3F800000, %f7, %p2;
	copysign.f32 	%f9, %f1, %f8;
	mul.f32 	%f10, %f1, %f1;
	fma.rn.f32 	%f11, %f10, 0f3C80F082, 0fBD563CAE;
	fma.rn.f32 	%f12, %f11, %f10, 0f3E085941;
	fma.rn.f32 	%f13, %f12, %f10, 0fBEAAA9ED;
	fma.rn.f32 	%f14, %f13, %f10, 0f00000000;
	fma.rn.f32 	%f15, %f14, %f1, %f1;
	setp.ge.f32 	%p3, %f2, 0f3F19999A;
	selp.f32 	%f16, %f9, %f15, %p3;
	st.global.f32 	[%rd4], %f16;
$L__BB7_2:
	ret;

}


// ===== COMPILED SASS (sm_100) =====

	.target	sm_100

	.elftype	@"ET_EXEC"


//--------------------- .note.nv.tkinfo           --------------------------
	.section	.note.nv.tkinfo,"",@"SHT_NOTE"
	.sectionflags	@"SHF_NOTE_NV_TKINFO"
	.tkinfo
        /*0018*/ 	.word	0x00000002
        /*0030*/ 	.string	""
        /*0030*/ 	.string	"ptxas"
        /*0030*/ 	.string	"Cuda compilation tools, release 13.0, V13.0.88"
        /*0030*/ 	.string	"Build cuda_13.0.r13.0/compiler.36424714_0"
        /*0030*/ 	.string	"-arch sm_100 -m 64 "



//--------------------- .note.nv.cuinfo           --------------------------
	.section	.note.nv.cuinfo,"",@"SHT_NOTE"
	.sectionflags	@"SHF_NOTE_NV_CUINFO"
        /*0018*/ 	.short	0x0002
        /*001a*/ 	.short	0x0064
        /*001c*/ 	.short	0x0082
	.zero		2


//--------------------- .nv.info                  --------------------------
	.section	.nv.info,"",@"SHT_CUDA_INFO"
	.align	4


	//----- nvinfo : EIATTR_REGCOUNT
	.align		4
        /*0000*/ 	.byte	0x04, 0x2f
        /*0002*/ 	.short	(.L_1 - .L_0)
	.align		4
.L_0:
        /*0004*/ 	.word	index@(_Z13cudaMatrixAddPfS_S_ii)
        /*0008*/ 	.word	0x0000000c


	//----- nvinfo : EIATTR_FRAME_SIZE
	.align		4
.L_1:
        /*000c*/ 	.byte	0x04, 0x11
        /*000e*/ 	.short	(.L_3 - .L_2)
	.align		4
.L_2:
        /*0010*/ 	.word	index@(_Z13cudaMatrixAddPfS_S_ii)
        /*0014*/ 	.word	0x00000000


	//----- nvinfo : EIATTR_REGCOUNT
	.align		4
.L_3:
        /*0018*/ 	.byte	0x04, 0x2f
        /*001a*/ 	.short	(.L_5 - .L_4)
	.align		4
.L_4:
        /*001c*/ 	.word	index@(_Z14cudaMatrixMultPfS_S_ii)
        /*0020*/ 	.word	0x00000020


	//----- nvinfo : EIATTR_FRAME_SIZE
	.align		4
.L_5:
        /*0024*/ 	.byte	0x04, 0x11
        /*0026*/ 	.short	(.L_7 - .L_6)
	.align		4
.L_6:
        /*0028*/ 	.word	index@(_Z14cudaMatrixMultPfS_S_ii)
        /*002c*/ 	.word	0x00000000


	//----- nvinfo : EIATTR_REGCOUNT
	.align		4
.L_7:
        /*0030*/ 	.byte	0x04, 0x2f
        /*0032*/ 	.short	(.L_9 - .L_8)
	.align		4
.L_8:
        /*0034*/ 	.word	index@(_Z11convolve_2DPfS_S_iiiiii)
        /*0038*/ 	.word	0x00000020


	//----- nvinfo : EIATTR_FRAME_SIZE
	.align		4
.L_9:
        /*003c*/ 	.byte	0x04, 0x11
        /*003e*/ 	.short	(.L_11 - .L_10)
	.align		4
.L_10:
        /*0040*/ 	.word	index@(_Z11convolve_2DPfS_S_iiiiii)
        /*0044*/ 	.word	0x00000000


	//----- nvinfo : EIATTR_REGCOUNT
	.align		4
.L_11:
        /*0048*/ 	.byte	0x04, 0x2f
        /*004a*/ 	.short	(.L_13 - .L_12)
	.align		4
.L_12:
        /*004c*/ 	.word	index@(_Z11subsample2DPfS_iiii)
        /*0050*/ 	.word	0x00000011


	//----- nvinfo : EIATTR_FRAME_SIZE
	.align		4
.L_13:
        /*0054*/ 	.byte	0x04, 0x11
        /*0056*/ 	.short	(.L_15 - .L_14)
	.align		4
.L_14:
        /*0058*/ 	.word	index@(_Z11subsample2DPfS_iiii)
        /*005c*/ 	.word	0x00000000


	//----- nvinfo : EIATTR_REGCOUNT
	.align		4
.L_15:
        /*0060*/ 	.byte	0x04, 0x2f
        /*0062*/ 	.short	(.L_17 - .L_16)
	.align		4
.L_16:
        /*0064*/ 	.word	index@(_Z21convolve_multichannelPfS_S_iiiiiii)
        /*0068*/ 	.word	0x00000020


	//----- nvinfo : EIATTR_FRAME_SIZE
	.align		4
.L_17:
        /*006c*/ 	.byte	0x04, 0x11
        /*006e*/ 	.short	(.L_19 - .L_18)
	.align		4
.L_18:
        /*0070*/ 	.word	index@(_Z21convolve_multichannelPfS_S_iiiiiii)
        /*0074*/ 	.word	0x00000000


	//----- nvinfo : EIATTR_REGCOUNT
	.align		4
.L_19:
        /*0078*/ 	.byte	0x04, 0x2f
        /*007a*/ 	.short	(.L_21 - .L_20)
	.align		4
.L_20:
        /*007c*/ 	.word	index@(_Z7flattenPfS_iii)
        /*0080*/ 	.word	0x0000000a


	//----- nvinfo : EIATTR_FRAME_SIZE
	.align		4
.L_21:
        /*0084*/ 	.byte	0x04, 0x11
        /*0086*/ 	.short	(.L_23 - .L_22)
	.align		4
.L_22:
        /*0088*/ 	.word	index@(_Z7flattenPfS_iii)
        /*008c*/ 	.word	0x00000000


	//----- nvinfo : EIATTR_REGCOUNT
	.align		4
.L_23:
        /*0090*/ 	.byte	0x04, 0x2f
        /*0092*/ 	.short	(.L_25 - .L_24)
	.align		4
.L_24:
        /*0094*/ 	.word	index@(_Z5densePfS_S_S_ii)
        /*0098*/ 	.word	0x0000001f


	//----- nvinfo : EIATTR_FRAME_SIZE
	.align		4
.L_25:
        /*009c*/ 	.byte	0x04, 0x11
        /*009e*/ 	.short	(.L_27 - .L_26)
	.align		4
.L_26:
        /*00a0*/ 	.word	index@(_Z5densePfS_S_S_ii)
        /*00a4*/ 	.word	0x00000000


	//----- nvinfo : EIATTR_REGCOUNT
	.align		4
.L_27:
        /*00a8*/ 	.byte	0x04, 0x2f
        /*00aa*/ 	.short	(.L_29 - .L_28)
	.align		4
.L_28:
        /*00ac*/ 	.word	index@(_Z21apply_activation_tanhPfi)
        /*00b0*/ 	.word	0x0000000c


	//----- nvinfo : EIATTR_FRAME_SIZE
	.align		4
.L_29:
        /*00b4*/ 	.byte	0x04, 0x11
        /*00b6*/ 	.short	(.L_31 - .L_30)
	.align		4
.L_30:
        /*00b8*/ 	.word	index@(_Z21apply_activation_tanhPfi)
        /*00bc*/ 	.word	0x00000000


	//----- nvinfo : EIATTR_MIN_STACK_SIZE
	.align		4
.L_31:
        /*00c0*/ 	.byte	0x04, 0x12
        /*00c2*/ 	.short	(.L_33 - .L_32)
	.align		4
.L_32:
        /*00c4*/ 	.word	index@(_Z21apply_activation_tanhPfi)
        /*00c8*/ 	.word	0x00000000


	//----- nvinfo : EIATTR_MIN_STACK_SIZE
	.align		4
.L_33:
        /*00cc*/ 	.byte	0x04, 0x12
        /*00ce*/ 	.short	(.L_35 - .L_34)
	.align		4
.L_34:
        /*00d0*/ 	.word	index@(_Z5densePfS_S_S_ii)
        /*00d4*/ 	.word	0x00000000


	//----- nvinfo : EIATTR_MIN_STACK_SIZE
	.align		4
.L_35:
        /*00d8*/ 	.byte	0x04, 0x12
        /*00da*/ 	.short	(.L_37 - .L_36)
	.align		4
.L_36:
        /*00dc*/ 	.word	index@(_Z7flattenPfS_iii)
        /*00e0*/ 	.word	0x00000000


	//----- nvinfo : EIATTR_MIN_STACK_SIZE
	.align		4
.L_37:
        /*00e4*/ 	.byte	0x04, 0x12
        /*00e6*/ 	.short	(.L_39 - .L_38)
	.align		4
.L_38:
        /*00e8*/ 	.word	index@(_Z21convolve_multichannelPfS_S_iiiiiii)
        /*00ec*/ 	.word	0x00000000


	//----- nvinfo : EIATTR_MIN_STACK_SIZE
	.align		4
.L_39:
        /*00f0*/ 	.byte	0x04, 0x12
        /*00f2*/ 	.short	(.L_41 - .L_40)
	.align		4
.L_40:
        /*00f4*/ 	.word	index@(_Z11subsample2DPfS_iiii)
        /*00f8*/ 	.word	0x00000000


	//----- nvinfo : EIATTR_MIN_STACK_SIZE
	.align		4
.L_41:
        /*00fc*/ 	.byte	0x04, 0x12
        /*00fe*/ 	.short	(.L_43 - .L_42)
	.align		4
.L_42:
        /*0100*/ 	.word	index@(_Z11convolve_2DPfS_S_iiiiii)
        /*0104*/ 	.word	0x00000000


	//----- nvinfo : EIATTR_MIN_STACK_SIZE
	.align		4
.L_43:
        /*0108*/ 	.byte	0x04, 0x12
        /*010a*/ 	.short	(.L_45 - .L_44)
	.align		4
.L_44:
        /*010c*/ 	.word	index@(_Z14cudaMatrixMultPfS_S_ii)
        /*0110*/ 	.word	0x00000000


	//----- nvinfo : EIATTR_MIN_STACK_SIZE
	.align		4
.L_45:
        /*0114*/ 	.byte	0x04, 0x12
        /*0116*/ 	.short	(.L_47 - .L_46)
	.align		4
.L_46:
        /*0118*/ 	.word	index@(_Z13cudaMatrixAddPfS_S_ii)
        /*011c*/ 	.word	0x00000000
.L_47:


//--------------------- .nv.compat                --------------------------
	.section	.nv.compat,"",@"SHT_CUDA_COMPAT_INFO"
	.align	4
        /*0000*/ 	.byte	0x02, 0x09, 0x00, 0x00, 0x02, 0x02, 0x01, 0x00, 0x02, 0x05, 0x05, 0x00, 0x03, 0x07, 0x01, 0x01
        /*0010*/ 	.byte	0x02, 0x03, 0x00, 0x00, 0x02, 0x06, 0x01, 0x00, 0x04, 0x0b, 0x08, 0x00, 0x01, 0x00, 0x00, 0x00
        /*0020*/ 	.byte	0x00, 0x00, 0x00, 0x00


//--------------------- .nv.info._Z21apply_activation_tanhPfi --------------------------
	.section	.nv.info._Z21apply_activation_tanhPfi,"",@"SHT_CUDA_INFO"
	.sectionflags	@""
	.align	4


	//----- nvinfo : EIATTR_CUDA_API_VERSION
	.align		4
        /*0000*/ 	.byte	0x04, 0x37
        /*0002*/ 	.short	(.L_49 - .L_48)
.L_48:
        /*0004*/ 	.word	0x00000082


	//----- nvinfo : EIATTR_KPARAM_INFO
	.align		4
.L_49:
        /*0008*/ 	.byte	0x04, 0x17
        /*000a*/ 	.short	(.L_51 - .L_50)
.L_50:
        /*000c*/ 	.word	0x00000000
        /*0010*/ 	.short	0x0001
        /*0012*/ 	.short	0x0008
        /*0014*/ 	.byte	0x00, 0xf0, 0x11, 0x00


	//----- nvinfo : EIATTR_KPARAM_INFO
	.align		4
.L_51:
        /*0018*/ 	.byte	0x04, 0x17
        /*001a*/ 	.short	(.L_53 - .L_52)
.L_52:
        /*001c*/ 	.word	0x00000000
        /*0020*/ 	.short	0x0000
        /*0022*/ 	.short	0x0000
        /*0024*/ 	.byte	0x00, 0xf5, 0x21, 0x00


	//----- nvinfo : EIATTR_SPARSE_MMA_MASK
	.align		4
.L_53:
        /*0028*/ 	.byte	0x03, 0x50
        /*002a*/ 	.short	0x0000


	//----- nvinfo : EIATTR_MAXREG_COUNT
	.align		4
        /*002c*/ 	.byte	0x03, 0x1b
        /*002e*/ 	.short	0x00ff


	//----- nvinfo : EIATTR_MERCURY_ISA_VERSION
	.align		4
        /*0030*/ 	.byte	0x03, 0x5f
        /*0032*/ 	.short	0x0101


	//----- nvinfo : EIATTR_VRC_CTA_INIT_COUNT
	.align		4
        /*0034*/ 	.byte	0x02, 0x4a
	.zero		1
	.zero		1


	//----- nvinfo : EIATTR_EXIT_INSTR_OFFSETS
	.align		4
        /*0038*/ 	.byte	0x04, 0x1c
        /*003a*/ 	.short	(.L_55 - .L_54)


	//   ....[0]....
.L_54:
        /*003c*/ 	.word	0x00000070


	//   ....[1]....
        /*0040*/ 	.word	0x000001e0


	//----- nvinfo : EIATTR_CBANK_PARAM_SIZE
	.align		4
.L_55:
        /*0044*/ 	.byte	0x03, 0x19
        /*0046*/ 	.short	0x000c


	//----- nvinfo : EIATTR_PARAM_CBANK
	.align		4
        /*0048*/ 	.byte	0x04, 0x0a
        /*004a*/ 	.short	(.L_57 - .L_56)
	.align		4
.L_56:
        /*004c*/ 	.word	index@(.nv.constant0._Z21apply_activation_tanhPfi)
        /*0050*/ 	.short	0x0380
        /*0052*/ 	.short	0x000c


	//----- nvinfo : EIATTR_SW_WAR
	.align		4
.L_57:
        /*0054*/ 	.byte	0x04, 0x36
        /*0056*/ 	.short	(.L_59 - .L_58)
.L_58:
        /*0058*/ 	.word	0x00000008
.L_59:


//--------------------- .nv.info._Z5densePfS_S_S_ii --------------------------
	.section	.nv.info._Z5densePfS_S_S_ii,"",@"SHT_CUDA_INFO"
	.sectionflags	@""
	.align	4


	//----- nvinfo : EIATTR_CUDA_API_VERSION
	.align		4
        /*0000*/ 	.byte	0x04, 0x37
        /*0002*/ 	.short	(.L_61 - .L_60)
.L_60:
        /*0004*/ 	.word	0x00000082


	//----- nvinfo : EIATTR_KPARAM_INFO
	.align		4
.L_61:
        /*0008*/ 	.byte	0x04, 0x17
        /*000a*/ 	.short	(.L_63 - .L_62)
.L_62:
        /*000c*/ 	.word	0x00000000
        /*0010*/ 	.short	0x0005
        /*0012*/ 	.short	0x0024
        /*0014*/ 	.byte	0x00, 0xf0, 0x11, 0x00


	//----- nvinfo : EIATTR_KPARAM_INFO
	.align		4
.L_63:
        /*0018*/ 	.byte	0x04, 0x17
        /*001a*/ 	.short	(.L_65 - .L_64)
.L_64:
        /*001c*/ 	.word	0x00000000
        /*0020*/ 	.short	0x0004
        /*0022*/ 	.short	0x0020
        /*0024*/ 	.byte	0x00, 0xf0, 0x11, 0x00


	//----- nvinfo : EIATTR_KPARAM_INFO
	.align		4
.L_65:
        /*0028*/ 	.byte	0x04, 0x17
        /*002a*/ 	.short	(.L_67 - .L_66)
.L_66:
        /*002c*/ 	.word	0x00000000
        /*0030*/ 	.short	0x0003
        /*0032*/ 	.short	0x0018
        /*0034*/ 	.byte	0x00, 0xf5, 0x21, 0x00


	//----- nvinfo : EIATTR_KPARAM_INFO
	.align		4
.L_67:
        /*0038*/ 	.byte	0x04, 0x17
        /*003a*/ 	.short	(.L_69 - .L_68)
.L_68:
        /*003c*/ 	.word	0x00000000
        /*0040*/ 	.short	0x0002
        /*0042*/ 	.short	0x0010
        /*0044*/ 	.byte	0x00, 0xf5, 0x21, 0x00


	//----- nvinfo : EIATTR_KPARAM_INFO
	.align		4
.L_69:
        /*0048*/ 	.byte	0x04, 0x17
        /*004a*/ 	.short	(.L_71 - .L_70)
.L_70:
        /*004c*/ 	.word	0x00000000
        /*0050*/ 	.short	0x0001
        /*0052*/ 	.short	0x0008
        /*0054*/ 	.byte	0x00, 0xf5, 0x21, 0x00


	//----- nvinfo : EIATTR_KPARAM_INFO
	.align		4
.L_71:
        /*0058*/ 	.byte	0x04, 0x17
        /*005a*/ 	.short	(.L_73 - .L_72)
.L_72:
        /*005c*/ 	.word	0x00000000
        /*0060*/ 	.short	0x0000
        /*0062*/ 	.short	0x0000
        /*0064*/ 	.byte	0x00, 0xf5, 0x21, 0x00


	//----- nvinfo : EIATTR_SPARSE_MMA_MASK
	.align		4
.L_73:
        /*0068*/ 	.byte	0x03, 0x50
        /*006a*/ 	.short	0x0000


	//----- nvinfo : EIATTR_MAXREG_COUNT
	.align		4
        /*006c*/ 	.byte	0x03, 0x1b
        /*006e*/ 	.short	0x00ff


	//----- nvinfo : EIATTR_MERCURY_ISA_VERSION
	.align		4
        /*0070*/ 	.byte	0x03, 0x5f
        /*0072*/ 	.short	0x0101


	//----- nvinfo : EIATTR_VRC_CTA_INIT_COUNT
	.align		4
        /*0074*/ 	.byte	0x02, 0x4a
	.zero		1
	.zero		1


	//----- nvinfo : EIATTR_EXIT_INSTR_OFFSETS
	.align		4
        /*0078*/ 	.byte	0x04, 0x1c
        /*007a*/ 	.short	(.L_75 - .L_74)


	//   ....[0]....
.L_74:
        /*007c*/ 	.word	0x00000070


	//   ....[1]....
        /*0080*/ 	.word	0x00000a90


	//----- nvinfo : EIATTR_CBANK_PARAM_SIZE
	.align		4
.L_75:
        /*0084*/ 	.byte	0x03, 0x19
        /*0086*/ 	.short	0x0028


	//----- nvinfo : EIATTR_PARAM_CBANK
	.align		4
        /*0088*/ 	.byte	0x04, 0x0a
        /*008a*/ 	.short	(.L_77 - .L_76)
	.align		4
.L_76:
        /*008c*/ 	.word	index@(.nv.constant0._Z5densePfS_S_S_ii)
        /*0090*/ 	.short	0x0380
        /*0092*/ 	.short	0x0028


	//----- nvinfo : EIATTR_SW_WAR
	.align		4
.L_77:
        /*0094*/ 	.byte	0x04, 0x36
        /*0096*/ 	.short	(.L_79 - .L_78)
.L_78:
        /*0098*/ 	.word	0x00000008
.L_79:


//--------------------- .nv.info._Z7flattenPfS_iii --------------------------
	.section	.nv.info._Z7flattenPfS_iii,"",@"SHT_CUDA_INFO"
	.sectionflags	@""
	.align	4


	//----- nvinfo : EIATTR_CUDA_API_VERSION
	.align		4
        /*0000*/ 	.byte	0x04, 0x37
        /*0002*/ 	.short	(.L_81 - .L_80)
.L_80:
        /*0004*/ 	.word	0x00000082


	//----- nvinfo : EIATTR_KPARAM_INFO
	.align		4
.L_81:
        /*0008*/ 	.byte	0x04, 0x17
        /*000a*/ 	.short	(.L_83 - .L_82)
.L_82:
        /*000c*/ 	.word	0x00000000
        /*0010*/ 	.short	0x0004
        /*0012*/ 	.short	0x0018
        /*0014*/ 	.byte	0x00, 0xf0, 0x11, 0x00


	//----- nvinfo : EIATTR_KPARAM_INFO
	.align		4
.L_83:
        /*0018*/ 	.byte	0x04, 0x17
        /*001a*/ 	.short	(.L_85 - .L_84)
.L_84:
        /*001c*/ 	.word	0x00000000
        /*0020*/ 	.short	0x0003
        /*0022*/ 	.short	0x0014
        /*0024*/ 	.byte	0x00, 0xf0, 0x11, 0x00


	//----- nvinfo : EIATTR_KPARAM_INFO
	.align		4
.L_85:
        /*0028*/ 	.byte	0x04, 0x17
        /*002a*/ 	.short	(.L_87 - .L_86)
.L_86:
        /*002c*/ 	.word	0x00000000
        /*0030*/ 	.short	0x0002
        /*0032*/ 	.short	0x0010
        /*0034*/ 	.byte	0x00, 0xf0, 0x11, 0x00


	//----- nvinfo : EIATTR_KPARAM_INFO
	.align		4
.L_87:
        /*0038*/ 	.byte	0x04, 0x17
        /*003a*/ 	.short	(.L_89 - .L_88)
.L_88:
        /*003c*/ 	.word	0x00000000
        /*0040*/ 	.short	0x0001
        /*0042*/ 	.short	0x0008
        /*0044*/ 	.byte	0x00, 0xf5, 0x21, 0x00


	//----- nvinfo : EIATTR_KPARAM_INFO
	.align		4
.L_89:
        /*0048*/ 	.byte	0x04, 0x17
        /*004a*/ 	.short	(.L_91 - .L_90)
.L_90:
        /*004c*/ 	.word	0x00000000
        /*0050*/ 	.short	0x0000
        /*0052*/ 	.short	0x0000
        /*0054*/ 	.byte	0x00, 0xf5, 0x21, 0x00


	//----- nvinfo : EIATTR_SPARSE_MMA_MASK
	.align		4
.L_91:
        /*0058*/ 	.byte	0x03, 0x50
        /*005a*/ 	.short	0x0000


	//----- nvinfo : EIATTR_MAXREG_COUNT
	.align		4
        /*005c*/ 	.byte	0x03, 0x1b
        /*005e*/ 	.short	0x00ff


	//----- nvinfo : EIATTR_MERCURY_ISA_VERSION
	.align		4
        /*0060*/ 	.byte	0x03, 0x5f
        /*0062*/ 	.short	0x0101


	//----- nvinfo : EIATTR_VRC_CTA_INIT_COUNT
	.align		4
        /*0064*/ 	.byte	0x02, 0x4a
	.zero		1
	.zero		1


	//----- nvinfo : EIATTR_EXIT_INSTR_OFFSETS
	.align		4
        /*0068*/ 	.byte	0x04, 0x1c
        /*006a*/ 	.short	(.L_93 - .L_92)


	//   ....[0]....
.L_92:
        /*006c*/ 	.word	0x000000f0


	//   ....[1]....
        /*0070*/ 	.word	0x00000190


	//----- nvinfo : EIATTR_CBANK_PARAM_SIZE
	.align		4
.L_93:
        /*0074*/ 	.byte	0x03, 0x19
        /*0076*/ 	.short	0x001c


	//----- nvinfo : EIATTR_PARAM_CBANK
	.align		4
        /*0078*/ 	.byte	0x04, 0x0a
        /*007a*/ 	.short	(.L_95 - .L_94)
	.align		4
.L_94:
        /*007c*/ 	.word	index@(.nv.constant0._Z7flattenPfS_iii)
        /*0080*/ 	.short	0x0380
        /*0082*/ 	.short	0x001c


	//----- nvinfo : EIATTR_SW_WAR
	.align		4
.L_95:
        /*0084*/ 	.byte	0x04, 0x36
        /*0086*/ 	.short	(.L_97 - .L_96)
.L_96:
        /*0088*/ 	.word	0x00000008
.L_97:


//--------------------- .nv.info._Z21convolve_multichannelPfS_S_iiiiiii --------------------------
	.section	.nv.info._Z21convolve_multichannelPfS_S_iiiiiii,"",@"SHT_CUDA_INFO"
	.sectionflags	@""
	.align	4


	//----- nvinfo : EIATTR_CUDA_API_VERSION
	.align		4
        /*0000*/ 	.byte	0x04, 0x37
        /*0002*/ 	.short	(.L_99 - .L_98)
.L_98:
        /*0004*/ 	.word	0x00000082


	//----- nvinfo : EIATTR_KPARAM_INFO
	.align		4
.L_99:
        /*0008*/ 	.byte	0x04, 0x17
        /*000a*/ 	.short	(.L_101 - .L_100)
.L_100:
        /*000c*/ 	.word	0x00000000
        /*0010*/ 	.short	0x0009
        /*0012*/ 	.short	0x0030
        /*0014*/ 	.byte	0x00, 0xf0, 0x11, 0x00


	//----- nvinfo : EIATTR_KPARAM_INFO
	.align		4
.L_101:
        /*0018*/ 	.byte	0x04, 0x17
        /*001a*/ 	.short	(.L_103 - .L_102)
.L_102:
        /*001c*/ 	.word	0x00000000
        /*0020*/ 	.short	0x0008
        /*0022*/ 	.short	0x002c
        /*0024*/ 	.byte	0x00, 0xf0, 0x11, 0x00


	//----- nvinfo : EIATTR_KPARAM_INFO
	.align		4
.L_103:
        /*0028*/ 	.byte	0x04, 0x17
        /*002a*/ 	.short	(.L_105 - .L_104)
.L_104:
        /*002c*/ 	.word	0x00000000
        /*0030*/ 	.short	0x0007
        /*0032*/ 	.short	0x0028
        /*0034*/ 	.byte	0x00, 0xf0, 0x11, 0x00


	//----- nvinfo : EIATTR_KPARAM_INFO
	.align		4
.L_105:
        /*0038*/ 	.byte	0x04, 0x17
        /*003a*/ 	.short	(.L_107 - .L_106)
.L_106:
        /*003c*/ 	.word	0x00000000
        /*0040*/ 	.short	0x0006
        /*0042*/ 	.short	0x0024
        /*0044*/ 	.byte	0x00, 0xf0, 0x11, 0x00


	//----- nvinfo : EIATTR_KPARAM_INFO
	.align		4
.L_107:
        /*0048*/ 	.byte	0x04, 0x17
        /*004a*/ 	.short	(.L_109 - .L_108)
.L_108:
        /*004c*/ 	.word	0x00000000
        /*0050*/ 	.short	0x0005
        /*0052*/ 	.short	0x0020
        /*0054*/ 	.byte	0x00, 0xf0, 0x11, 0x00


	//----- nvinfo : EIATTR_KPARAM_INFO
	.align		4
.L_109:
        /*0058*/ 	.byte	0x04, 0x17
        /*005a*/ 	.short	(.L_111 - .L_110)
.L_110:
        /*005c*/ 	.word	0x00000000
        /*0060*/ 	.short	0x0004
        /*0062*/ 	.short	0x001c
        /*0064*/ 	.byte	0x00, 0xf0, 0x11, 0x00


	//----- nvinfo : EIATTR_KPARAM_INFO
	.align		4
.L_111:
        /*0068*/ 	.byte	0x04, 0x17
        /*006a*/ 	.short	(.L_113 - .L_112)
.L_112:
        /*006c*/ 	.word	0x00000000
        /*0070*/ 	.short	0x0003
        /*0072*/ 	.short	0x0018
        /*0074*/ 	.byte	0x00, 0xf0, 0x11, 0x00


	//----- nvinfo : EIATTR_KPARAM_INFO
	.align		4
.L_113:
        /*0078*/ 	.byte	0x04, 0x17
        /*007a*/ 	.short	(.L_115 - .L_114)
.L_114:
        /*007c*/ 	.word	0x00000000
        /*0080*/ 	.short	0x0002
        /*0082*/ 	.short	0x0010
        /*0084*/ 	.byte	0x00, 0xf5, 0x21, 0x00


	//----- nvinfo : EIATTR_KPARAM_INFO
	.align		4
.L_115:
        /*0088*/ 	.byte	0x04, 0x17
        /*008a*/ 	.short	(.L_117 - .L_116)
.L_116:
        /*008c*/ 	.word	0x00000000
        /*0090*/ 	.short	0x0001
        /*0092*/ 	.short	0x0008
        /*0094*/ 	.byte	0x00, 0xf5, 0x21, 0x00


	//----- nvinfo : EIATTR_KPARAM_INFO
	.align		4
.L_117:
        /*0098*/ 	.byte	0x04, 0x17
        /*009a*/ 	.short	(.L_119 - .L_118)
.L_118:
        /*009c*/ 	.word	0x00000000
        /*00a0*/ 	.short	0x0000
        /*00a2*/ 	.short	0x0000
        /*00a4*/ 	.byte	0x00, 0xf5, 0x21, 0x00


	//----- nvinfo : EIATTR_SPARSE_MMA_MASK
	.align		4
.L_119:
        /*00a8*/ 	.byte	0x03, 0x50
        /*00aa*/ 	.short	0x0000


	//----- nvinfo : EIATTR_MAXREG_COUNT
	.align		4
        /*00ac*/ 	.byte	0x03, 0x1b
        /*00ae*/ 	.short	0x00ff


	//----- nvinfo : EIATTR_MERCURY_ISA_VERSION
	.align		4
        /*00b0*/ 	.byte	0x03, 0x5f
        /*00b2*/ 	.short	0x0101


	//----- nvinfo : EIATTR_VRC_CTA_INIT_COUNT
	.align		4
        /*00b4*/ 	.byte	0x02, 0x4a
	.zero		1
	.zero		1


	//----- nvinfo : EIATTR_EXIT_INSTR_OFFSETS
	.align		4
        /*00b8*/ 	.byte	0x04, 0x1c
        /*00ba*/ 	.short	(.L_121 - .L_120)


	//   ....[0]....
.L_120:
        /*00bc*/ 	.word	0x000000f0


	//   ....[1]....
        /*00c0*/ 	.word	0x00000cc0


	//----- nvinfo : EIATTR_CBANK_PARAM_SIZE
	.align		4
.L_121:
        /*00c4*/ 	.byte	0x03, 0x19
        /*00c6*/ 	.short	0x0034


	//----- nvinfo : EIATTR_PARAM_CBANK
	.align		4
        /*00c8*/ 	.byte	0x04, 0x0a
        /*00ca*/ 	.short	(.L_123 - .L_122)
	.align		4
.L_122:
        /*00cc*/ 	.word	index@(.nv.constant0._Z21convolve_multichannelPfS_S_iiiiiii)
        /*00d0*/ 	.short	0x0380
        /*00d2*/ 	.short	0x0034


	//----- nvinfo : EIATTR_SW_WAR
	.align		4
.L_123:
        /*00d4*/ 	.byte	0x04, 0x36
        /*00d6*/ 	.short	(.L_125 - .L_124)
.L_124:
        /*00d8*/ 	.word	0x00000008
.L_125:


//--------------------- .nv.info._Z11subsample2DPfS_iiii --------------------------
	.section	.nv.info._Z11subsample2DPfS_iiii,"",@"SHT_CUDA_INFO"
	.sectionflags	@""
	.align	4


	//----- nvinfo : EIATTR_CUDA_API_VERSION
	.align		4
        /*0000*/ 	.byte	0x04, 0x37
        /*0002*/ 	.short	(.L_127 - .L_126)
.L_126:
        /*0004*/ 	.word	0x00000082


	//----- nvinfo : EIATTR_KPARAM_INFO
	.align		4
.L_127:
        /*0008*/ 	.byte	0x04, 0x17
        /*000a*/ 	.short	(.L_129 - .L_128)
.L_128:
        /*000c*/ 	.word	0x00000000
        /*0010*/ 	.short	0x0005
        /*0012*/ 	.short	0x001c
        /*0014*/ 	.byte	0x00, 0xf0, 0x11, 0x00


	//----- nvinfo : EIATTR_KPARAM_INFO
	.align		4
.L_129:
        /*0018*/ 	.byte	0x04, 0x17
        /*001a*/ 	.short	(.L_131 - .L_130)
.L_130:
        /*001c*/ 	.word	0x00000000
        /*0020*/ 	.short	0x0004
        /*0022*/ 	.short	0x0018
        /*0024*/ 	.byte	0x00, 0xf0, 0x11, 0x00


	//----- nvinfo : EIATTR_KPARAM_INFO
	.align		4
.L_131:
        /*0028*/ 	.byte	0x04, 0x17
        /*002a*/ 	.short	(.L_133 - .L_132)
.L_132:
        /*002c*/ 	.word	0x00000000
        /*0030*/ 	.short	0x0003
        /*0032*/ 	.short	0x0014
        /*0034*/ 	.byte	0x00, 0xf0, 0x11, 0x00


	//----- nvinfo : EIATTR_KPARAM_INFO
	.align		4
.L_133:
        /*0038*/ 	.byte	0x04, 0x17
        /*003a*/ 	.short	(.L_135 - .L_134)
.L_134:
        /*003c*/ 	.word	0x00000000
        /*0040*/ 	.short	0x0002
        /*0042*/ 	.short	0x0010
        /*0044*/ 	.byte	0x00, 0xf0, 0x11, 0x00


	//----- nvinfo : EIATTR_KPARAM_INFO
	.align		4
.L_135:
        /*0048*/ 	.byte	0x04, 0x17
        /*004a*/ 	.short	(.L_137 - .L_136)
.L_136:
        /*004c*/ 	.word	0x00000000
        /*0050*/ 	.short	0x0001
        /*0052*/ 	.short	0x0008
        /*0054*/ 	.byte	0x00, 0xf5, 0x21, 0x00


	//----- nvinfo : EIATTR_KPARAM_INFO
	.align		4
.L_137:
        /*0058*/ 	.byte	0x04, 0x17
        /*005a*/ 	.short	(.L_139 - .L_138)
.L_138:
        /*005c*/ 	.word	0x00000000
        /*0060*/ 	.short	0x0000
        /*0062*/ 	.short	0x0000
        /*0064*/ 	.byte	0x00, 0xf5, 0x21, 0x00


	//----- nvinfo : EIATTR_SPARSE_MMA_MASK
	.align		4
.L_139:
        /*0068*/ 	.byte	0x03, 0x50
        /*006a*/ 	.short	0x0000


	//----- nvinfo : EIATTR_MAXREG_COUNT
	.align		4
        /*006c*/ 	.byte	0x03, 0x1b
        /*006e*/ 	.short	0x00ff


	//----- nvinfo : EIATTR_MERCURY_ISA_VERSION
	.align		4
        /*0070*/ 	.byte	0x03, 0x5f
        /*0072*/ 	.short	0x0101


	//----- nvinfo : EIATTR_VRC_CTA_INIT_COUNT
	.align		4
        /*0074*/ 	.byte	0x02, 0x4a
	.zero		1
	.zero		1


	//----- nvinfo : EIATTR_EXIT_INSTR_OFFSETS
	.align		4
        /*0078*/ 	.byte	0x04, 0x1c
        /*007a*/ 	.short	(.L_141 - .L_140)


	//   ....[0]....
.L_140:
        /*007c*/ 	.word	0x000000c0


	//   ....[1]....
        /*0080*/ 	.word	0x00000250


	//----- nvinfo : EIATTR_CBANK_PARAM_SIZE
	.align		4
.L_141:
        /*0084*/ 	.byte	0x03, 0x19
        /*0086*/ 	.short	0x0020


	//----- nvinfo : EIATTR_PARAM_CBANK
	.align		4
        /*0088*/ 	.byte	0x04, 0x0a
        /*008a*/ 	.short	(.L_143 - .L_142)
	.align		4
.L_142:
        /*008c*/ 	.word	index@(.nv.constant0._Z11subsample2DPfS_iiii)
        /*0090*/ 	.short	0x0380
        /*0092*/ 	.short	0x0020


	//----- nvinfo : EIATTR_SW_WAR
	.align		4
.L_143:
        /*0094*/ 	.byte	0x04, 0x36
        /*0096*/ 	.short	(.L_145 - .L_144)
.L_144:
        /*0098*/ 	.word	0x00000008
.L_145:


//--------------------- .nv.info._Z11convolve_2DPfS_S_iiiiii --------------------------
	.section	.nv.info._Z11convolve_2DPfS_S_iiiiii,"",@"SHT_CUDA_INFO"
	.sectionflags	@""
	.align	4


	//----- nvinfo : EIATTR_CUDA_API_VERSION
	.align		4
        /*0000*/ 	.byte	0x04, 0x37
        /*0002*/ 	.short	(.L_147 - .L_146)
.L_146:
        /*0004*/ 	.word	0x00000082


	//----- nvinfo : EIATTR_KPARAM_INFO
	.align		4
.L_147:
        /*0008*/ 	.byte	0x04, 0x17
        /*000a*/ 	.short	(.L_149 - .L_148)
.L_148:
        /*000c*/ 	.word	0x00000000
        /*0010*/ 	.short	0x0008
        /*0012*/ 	.short	0x002c
        /*0014*/ 	.byte	0x00, 0xf0, 0x11, 0x00


	//----- nvinfo : EIATTR_KPARAM_INFO
	.align		4
.L_149:
        /*0018*/ 	.byte	0x04, 0x17
        /*001a*/ 	.short	(.L_151 - .L_150)
.L_150:
        /*001c*/ 	.word	0x00000000
        /*0020*/ 	.short	0x0007
        /*0022*/ 	.short	0x0028
        /*0024*/ 	.byte	0x00, 0xf0, 0x11, 0x00


	//----- nvinfo : EIATTR_KPARAM_INFO
	.align		4
.L_151:
        /*0028*/ 	.byte	0x04, 0x17
        /*002a*/ 	.short	(.L_153 - .L_152)
.L_152:
        /*002c*/ 	.word	0x00000000
        /*0030*/ 	.short	0x0006
        /*0032*/ 	.short	0x0024
        /*0034*/ 	.byte	0x00, 0xf0, 0x11, 0x00


	//----- nvinfo : EIATTR_KPARAM_INFO
	.align		4
.L_153:
        /*0038*/ 	.byte	0x04, 0x17
        /*003a*/ 	.short	(.L_155 - .L_154)
.L_154:
        /*003c*/ 	.word	0x00000000
        /*0040*/ 	.short	0x0005
        /*0042*/ 	.short	0x0020
        /*0044*/ 	.byte	0x00, 0xf0, 0x11, 0x00


	//----- nvinfo : EIATTR_KPARAM_INFO
	.align		4
.L_155:
        /*0048*/ 	.byte	0x04, 0x17
        /*004a*/ 	.short	(.L_157 - .L_156)
.L_156:
        /*004c*/ 	.word	0x00000000
        /*0050*/ 	.short	0x0004
        /*0052*/ 	.short	0x001c
        /*0054*/ 	.byte	0x00, 0xf0, 0x11, 0x00


	//----- nvinfo : EIATTR_KPARAM_INFO
	.align		4
.L_157:
        /*0058*/ 	.byte	0x04, 0x17
        /*005a*/ 	.short	(.L_159 - .L_158)
.L_158:
        /*005c*/ 	.word	0x00000000
        /*0060*/ 	.short	0x0003
        /*0062*/ 	.short	0x0018
        /*0064*/ 	.byte	0x00, 0xf0, 0x11, 0x00


	//----- nvinfo : EIATTR_KPARAM_INFO
	.align		4
.L_159:
        /*0068*/ 	.byte	0x04, 0x17
        /*006a*/ 	.short	(.L_161 - .L_160)
.L_160:
        /*006c*/ 	.word	0x00000000
        /*0070*/ 	.short	0x0002
        /*0072*/ 	.short	0x0010
        /*0074*/ 	.byte	0x00, 0xf5, 0x21, 0x00


	//----- nvinfo : EIATTR_KPARAM_INFO
	.align		4
.L_161:
        /*0078*/ 	.byte	0x04, 0x17
        /*007a*/ 	.short	(.L_163 - .L_162)
.L_162:
        /*007c*/ 	.word	0x00000000
        /*0080*/ 	.short	0x0001
        /*0082*/ 	.short	0x0008
        /*0084*/ 	.byte	0x00, 0xf5, 0x21, 0x00


	//----- nvinfo : EIATTR_KPARAM_INFO
	.align		4
.L_163:
        /*0088*/ 	.byte	0x04, 0x17
        /*008a*/ 	.short	(.L_165 - .L_164)
.L_164:
        /*008c*/ 	.word	0x00000000
        /*0090*/ 	.short	0x0000
        /*0092*/ 	.short	0x0000
        /*0094*/ 	.byte	0x00, 0xf5, 0x21, 0x00


	//----- nvinfo : EIATTR_SPARSE_MMA_MASK
	.align		4
.L_165:
        /*0098*/ 	.byte	0x03, 0x50
        /*009a*/ 	.short	0x0000


	//----- nvinfo : EIATTR_MAXREG_COUNT
	.align		4
        /*009c*/ 	.byte	0x03, 0x1b
        /*009e*/ 	.short	0x00ff


	//----- nvinfo : EIATTR_MERCURY_ISA_VERSION
	.align		4
        /*00a0*/ 	.byte	0x03, 0x5f
        /*00a2*/ 	.short	0x0101


	//----- nvinfo : EIATTR_VRC_CTA_INIT_COUNT
	.align		4
        /*00a4*/ 	.byte	0x02, 0x4a
	.zero		1
	.zero		1


	//----- nvinfo : EIATTR_EXIT_INSTR_OFFSETS
	.align		4
        /*00a8*/ 	.byte	0x04, 0x1c
        /*00aa*/ 	.short	(.L_167 - .L_166)


	//   ....[0]....
.L_166:
        /*00ac*/ 	.word	0x000000c0


	//   ....[1]....
        /*00b0*/ 	.word	0x00000b90


	//----- nvinfo : EIATTR_CBANK_PARAM_SIZE
	.align		4
.L_167:
        /*00b4*/ 	.byte	0x03, 0x19
        /*00b6*/ 	.short	0x0030


	//----- nvinfo : EIATTR_PARAM_CBANK
	.align		4
        /*00b8*/ 	.byte	0x04, 0x0a
        /*00ba*/ 	.short	(.L_169 - .L_168)
	.align		4
.L_168:
        /*00bc*/ 	.word	index@(.nv.constant0._Z11convolve_2DPfS_S_iiiiii)
        /*00c0*/ 	.short	0x0380
        /*00c2*/ 	.short	0x0030


	//----- nvinfo : EIATTR_SW_WAR
	.align		4
.L_169:
        /*00c4*/ 	.byte	0x04, 0x36
        /*00c6*/ 	.short	(.L_171 - .L_170)
.L_170:
        /*00c8*/ 	.word	0x00000008
.L_171:


//--------------------- .nv.info._Z14cudaMatrixMultPfS_S_ii --------------------------
	.section	.nv.info._Z14cudaMatrixMultPfS_S_ii,"",@"SHT_CUDA_INFO"
	.sectionflags	@""
	.align	4


	//----- nvinfo : EIATTR_CUDA_API_VERSION
	.align		4
        /*0000*/ 	.byte	0x04, 0x37
        /*0002*/ 	.short	(.L_173 - .L_172)
.L_172:
        /*0004*/ 	.word	0x00000082


	//----- nvinfo : EIATTR_KPARAM_INFO
	.align		4
.L_173:
        /*0008*/ 	.byte	0x04, 0x17
        /*000a*/ 	.short	(.L_175 - .L_174)
.L_174:
        /*000c*/ 	.word	0x00000000
        /*0010*/ 	.short	0x0004
        /*0012*/ 	.short	0x001c
        /*0014*/ 	.byte	0x00, 0xf0, 0x11, 0x00


	//----- nvinfo : EIATTR_KPARAM_INFO
	.align		4
.L_175:
        /*0018*/ 	.byte	0x04, 0x17
        /*001a*/ 	.short	(.L_177 - .L_176)
.L_176:
        /*001c*/ 	.word	0x00000000
        /*0020*/ 	.short	0x0003
        /*0022*/ 	.short	0x0018
        /*0024*/ 	.byte	0x00, 0xf0, 0x11, 0x00


	//----- nvinfo : EIATTR_KPARAM_INFO
	.align		4
.L_177:
        /*0028*/ 	.byte	0x04, 0x17
        /*002a*/ 	.short	(.L_179 - .L_178)
.L_178:
        /*002c*/ 	.word	0x00000000
        /*0030*/ 	.short	0x0002
        /*0032*/ 	.short	0x0010
        /*0034*/ 	.byte	0x00, 0xf5, 0x21, 0x00


	//----- nvinfo : EIATTR_KPARAM_INFO
	.align		4
.L_179:
        /*0038*/ 	.byte	0x04, 0x17
        /*003a*/ 	.short	(.L_181 - .L_180)
.L_180:
        /*003c*/ 	.word	0x00000000
        /*0040*/ 	.short	0x0001
        /*0042*/ 	.short	0x0008
        /*0044*/ 	.byte	0x00, 0xf5, 0x21, 0x00


	//----- nvinfo : EIATTR_KPARAM_INFO
	.align		4
.L_181:
        /*0048*/ 	.byte	0x04, 0x17
        /*004a*/ 	.short	(.L_183 - .L_182)
.L_182:
        /*004c*/ 	.word	0x00000000
        /*0050*/ 	.short	0x0000
        /*0052*/ 	.short	0x0000
        /*0054*/ 	.byte	0x00, 0xf5, 0x21, 0x00


	//----- nvinfo : EIATTR_SPARSE_MMA_MASK
	.align		4
.L_183:
        /*0058*/ 	.byte	0x03, 0x50
        /*005a*/ 	.short	0x0000


	//----- nvinfo : EIATTR_MAXREG_COUNT
	.align		4
        /*005c*/ 	.byte	0x03, 0x1b
        /*005e*/ 	.short	0x00ff


	//----- nvinfo : EIATTR_MERCURY_ISA_VERSION
	.align		4
        /*0060*/ 	.byte	0x03, 0x5f
        /*0062*/ 	.short	0x0101


	//----- nvinfo : EIATTR_VRC_CTA_INIT_COUNT
	.align		4
        /*0064*/ 	.byte	0x02, 0x4a
	.zero		1
	.zero		1


	//----- nvinfo : EIATTR_EXIT_INSTR_OFFSETS
	.align		4
        /*0068*/ 	.byte	0x04, 0x1c
        /*006a*/ 	.short	(.L_185 - .L_184)


	//   ....[0]....
.L_184:
        /*006c*/ 	.word	0x000000d0


	//   ....[1]....
        /*0070*/ 	.word	0x00000930


	//----- nvinfo : EIATTR_CBANK_PARAM_SIZE
	.align		4
.L_185:
        /*0074*/ 	.byte	0x03, 0x19
        /*0076*/ 	.short	0x0020


	//----- nvinfo : EIATTR_PARAM_CBANK
	.align		4
        /*0078*/ 	.byte	0x04, 0x0a
        /*007a*/ 	.short	(.L_187 - .L_186)
	.align		4
.L_186:
        /*007c*/ 	.word	index@(.nv.constant0._Z14cudaMatrixMultPfS_S_ii)
        /*0080*/ 	.short	0x0380
        /*0082*/ 	.short	0x0020


	//----- nvinfo : EIATTR_SW_WAR
	.align		4
.L_187:
        /*0084*/ 	.byte	0x04, 0x36
        /*0086*/ 	.short	(.L_189 - .L_188)
.L_188:
        /*0088*/ 	.word	0x00000008
.L_189:


//--------------------- .nv.info._Z13cudaMatrixAddPfS_S_ii --------------------------
	.section	.nv.info._Z13cudaMatrixAddPfS_S_ii,"",@"SHT_CUDA_INFO"
	.sectionflags	@""
	.align	4


	//----- nvinfo : EIATTR_CUDA_API_VERSION
	.align		4
        /*0000*/ 	.byte	0x04, 0x37
        /*0002*/ 	.short	(.L_191 - .L_190)
.L_190:
        /*0004*/ 	.word	0x00000082


	//----- nvinfo : EIATTR_KPARAM_INFO
	.align		4
.L_191:
        /*0008*/ 	.byte	0x04, 0x17
        /*000a*/ 	.short	(.L_193 - .L_192)
.L_192:
        /*000c*/ 	.word	0x00000000
        /*0010*/ 	.short	0x0004
        /*0012*/ 	.short	0x001c
        /*0014*/ 	.byte	0x00, 0xf0, 0x11, 0x00


	//----- nvinfo : EIATTR_KPARAM_INFO
	.align		4
.L_193:
        /*0018*/ 	.byte	0x04, 0x17
        /*001a*/ 	.short	(.L_195 - .L_194)
.L_194:
        /*001c*/ 	.word	0x00000000
        /*0020*/ 	.short	0x0003
        /*0022*/ 	.short	0x0018
        /*0024*/ 	.byte	0x00, 0xf0, 0x11, 0x00


	//----- nvinfo : EIATTR_KPARAM_INFO
	.align		4
.L_195:
        /*0028*/ 	.byte	0x04, 0x17
        /*002a*/ 	.short	(.L_197 - .L_196)
.L_196:
        /*002c*/ 	.word	0x00000000
        /*0030*/ 	.short	0x0002
        /*0032*/ 	.short	0x0010
        /*0034*/ 	.byte	0x00, 0xf5, 0x21, 0x00


	//----- nvinfo : EIATTR_KPARAM_INFO
	.align		4
.L_197:
        /*0038*/ 	.byte	0x04, 0x17
        /*003a*/ 	.short	(.L_199 - .L_198)
.L_198:
        /*003c*/ 	.word	0x00000000
        /*0040*/ 	.short	0x0001
        /*0042*/ 	.short	0x0008
        /*0044*/ 	.byte	0x00, 0xf5, 0x21, 0x00


	//----- nvinfo : EIATTR_KPARAM_INFO
	.align		4
.L_199:
        /*0048*/ 	.byte	0x04, 0x17
        /*004a*/ 	.short	(.L_201 - .L_200)
.L_200:
        /*004c*/ 	.word	0x00000000
        /*0050*/ 	.short	0x0000
        /*0052*/ 	.short	0x0000
        /*0054*/ 	.byte	0x00, 0xf5, 0x21, 0x00


	//----- nvinfo : EIATTR_SPARSE_MMA_MASK
	.align		4
.L_201:
        /*0058*/ 	.byte	0x03, 0x50
        /*005a*/ 	.short	0x0000


	//----- nvinfo : EIATTR_MAXREG_COUNT
	.align		4
        /*005c*/ 	.byte	0x03, 0x1b
        /*005e*/ 	.short	0x00ff


	//----- nvinfo : EIATTR_MERCURY_ISA_VERSION
	.align		4
        /*0060*/ 	.byte	0x03, 0x5f
        /*0062*/ 	.short	0x0101


	//----- nvinfo : EIATTR_VRC_CTA_INIT_COUNT
	.align		4
        /*0064*/ 	.byte	0x02, 0x4a
	.zero		1
	.zero		1


	//----- nvinfo : EIATTR_EXIT_INSTR_OFFSETS
	.align		4
        /*0068*/ 	.byte	0x04, 0x1c
        /*006a*/ 	.short	(.L_203 - .L_202)


	//   ....[0]....
.L_202:
        /*006c*/ 	.word	0x000000c0


	//   ....[1]....
        /*0070*/ 	.word	0x00000190


	//----- nvinfo : EIATTR_CBANK_PARAM_SIZE
	.align		4
.L_203:
        /*0074*/ 	.byte	0x03, 0x19
        /*0076*/ 	.short	0x0020


	//----- nvinfo : EIATTR_PARAM_CBANK
	.align		4
        /*0078*/ 	.byte	0x04, 0x0a
        /*007a*/ 	.short	(.L_205 - .L_204)
	.align		4
.L_204:
        /*007c*/ 	.word	index@(.nv.constant0._Z13cudaMatrixAddPfS_S_ii)
        /*0080*/ 	.short	0x0380
        /*0082*/ 	.short	0x0020


	//----- nvinfo : EIATTR_SW_WAR
	.align		4
.L_205:
        /*0084*/ 	.byte	0x04, 0x36
        /*0086*/ 	.short	(.L_207 - .L_206)
.L_206:
        /*0088*/ 	.word	0x00000008
.L_207:


//--------------------- .nv.callgraph             --------------------------
	.section	.nv.callgraph,"",@"SHT_CUDA_CALLGRAPH"
	.align	4
	.sectionentsize	8
	.align		4
        /*0000*/ 	.word	0x00000000
	.align		4
        /*0004*/ 	.word	0xffffffff
	.align		4
        /*0008*/ 	.word	0x00000000
	.align		4
        /*000c*/ 	.word	0xfffffffe
	.align		4
        /*0010*/ 	.word	0x00000000
	.align		4
        /*0014*/ 	.word	0xfffffffd
	.align		4
        /*0018*/ 	.word	0x00000000
	.align		4
        /*001c*/ 	.word	0xfffffffc


//--------------------- .text._Z21apply_activation_tanhPfi --------------------------
	.section	.text._Z21apply_activation_tanhPfi,"ax",@progbits
	.align	128
        .global         _Z21apply_activation_tanhPfi
        .type           _Z21apply_activation_tanhPfi,@function
        .size           _Z21apply_activation_tanhPfi,(.L_x_33 - _Z21apply_activation_tanhPfi)
        .other          _Z21apply_activation_tanhPfi,@"STO_CUDA_ENTRY STV_DEFAULT"
_Z21apply_activation_tanhPfi:
.text._Z21apply_activation_tanhPfi:
[----:B------:R-:W-:Y:S01]  /*0000*/  LDC R1, c[0x0][0x37c] ;  /* 0x0000df00ff017b82 */ /* 0x000fe20000000800 */
[----:B------:R-:W0:Y:S07]  /*0010*/  S2R R0, SR_TID.X ;  /* 0x0000000000007919 */ /* 0x000e2e0000002100 */
[----:B------:R-:W0:Y:S01]  /*0020*/  S2UR UR4, SR_CTAID.X ;  /* 0x00000000000479c3 */ /* 0x000e220000002500 */
[----:B------:R-:W1:Y:S07]  /*0030*/  LDCU UR5, c[0x0][0x388] ;  /* 0x00007100ff0577ac */ /* 0x000e6e0008000800 */
[----:B------:R-:W0:Y:S02]  /*0040*/  LDC R5, c[0x0][0x360] ;  /* 0x0000d800ff057b82 */ /* 0x000e240000000800 */
[----:B0-----:R-:W-:-:S05]  /*0050*/  IMAD R5, R5, UR4, R0 ;  /* 0x0000000405057c24 */ /* 0x001fca000f8e0200 */
[----:B-1----:R-:W-:-:S13]  /*0060*/  ISETP.GE.AND P0, PT, R5, UR5, PT ;  /* 0x0000000505007c0c */ /* 0x002fda000bf06270 */
[----:B------:R-:W-:Y:S05]  /*0070*/  @P0 EXIT ;  /* 0x000000000000094d */ /* 0x000fea0003800000 */
[----:B------:R-:W0:Y:S01]  /*0080*/  LDC.64 R2, c[0x0][0x380] ;  /* 0x0000e000ff027b82 */ /* 0x000e220000000a00 */
[----:B------:R-:W1:Y:S01]  /*0090*/  LDCU.64 UR4, c[0x0][0x358] ;  /* 0x00006b00ff0477ac */ /* 0x000e620008000a00 */
[----:B0-----:R-:W-:-:S05]  /*00a0*/  IMAD.WIDE R2, R5, 0x4, R2 ;  /* 0x0000000405027825 */ /* 0x001fca00078e0202 */
[----:B-1----:R-:W2:Y:S01]  /*00b0*/  LDG.E R4, desc[UR4][R2.64] ;  /* 0x0000000402047981 */ /* 0x002ea2000c1e1900 */
[----:B------:R-:W-:Y:S01]  /*00c0*/  HFMA2 R8, -RZ, RZ, 1.125, -9232 ;  /* 0x3c80f082ff087431 */ /* 0x000fe200000001ff */
[----:B------:R-:W-:Y:S01]  /*00d0*/  MOV R6, 0x3f800000 ;  /* 0x3f80000000067802 */ /* 0x000fe20000000f00 */
[C---:B--2---:R-:W-:Y:S01]  /*00e0*/  FMUL R0, |R4|.reuse, 2.8853900432586669922 ;  /* 0x4038aa3b04007820 */ /* 0x044fe20000400200 */
[C---:B------:R-:W-:Y:S01]  /*00f0*/  FMUL R9, R4.reuse, R4 ;  /* 0x0000000404097220 */ /* 0x040fe20000400000 */
[C---:B------:R-:W-:Y:S02]  /*0100*/  FSETP.GE.AND P1, PT, |R4|.reuse, 0.60000002384185791016, PT ;  /* 0x3f19999a0400780b */ /* 0x040fe40003f26200 */
[----:B------:R-:W-:Y:S01]  /*0110*/  FSETP.GE.AND P0, PT, |R4|, 9.010913848876953125, PT ;  /* 0x41102cb40400780b */ /* 0x000fe20003f06200 */
[C---:B------:R-:W-:Y:S01]  /*0120*/  FFMA R8, R9.reuse, R8, -0.052303962409496307373 ;  /* 0xbd563cae09087423 */ /* 0x040fe20000000008 */
[----:B------:R-:W0:Y:S03]  /*0130*/  MUFU.EX2 R0, R0 ;  /* 0x0000000000007308 */ /* 0x000e260000000800 */
[----:B------:R-:W-:Y:S01]  /*0140*/  FFMA R8, R9, R8, 0.1331529766321182251 ;  /* 0x3e08594109087423 */ /* 0x000fe20000000008 */
[----:B0-----:R-:W-:-:S03]  /*0150*/  FADD R5, R0, 1 ;  /* 0x3f80000000057421 */ /* 0x001fc60000000000 */
[----:B------:R-:W-:-:S04]  /*0160*/  FFMA R0, R9, R8, -0.33332768082618713379 ;  /* 0xbeaaa9ed09007423 */ /* 0x000fc80000000008 */
[----:B------:R-:W-:Y:S01]  /*0170*/  FFMA R9, R9, R0, RZ ;  /* 0x0000000009097223 */ /* 0x000fe200000000ff */
[----:B------:R-:W0:Y:S02]  /*0180*/  MUFU.RCP R5, R5 ;  /* 0x0000000500057308 */ /* 0x000e240000001000 */
[----:B0-----:R-:W-:-:S05]  /*0190*/  FFMA R6, R5, -2, R6 ;  /* 0xc000000005067823 */ /* 0x001fca0000000006 */
[----:B------:R-:W-:-:S04]  /*01a0*/  FSEL R7, R6, 1, !P0 ;  /* 0x3f80000006077808 */ /* 0x000fc80004000000 */
[--C-:B------:R-:W-:Y:S01]  /*01b0*/  LOP3.LUT R7, R7, 0x80000000, R4.reuse, 0xb8, !PT ;  /* 0x8000000007077812 */ /* 0x100fe200078eb804 */
[----:B------:R-:W-:-:S05]  /*01c0*/  @!P1 FFMA R7, R4, R9, R4 ;  /* 0x0000000904079223 */ /* 0x000fca0000000004 */
[----:B------:R-:W-:Y:S01]  /*01d0*/  STG.E desc[UR4][R2.64], R7 ;  /* 0x0000000702007986 */ /* 0x000fe2000c101904 */
[----:B------:R-:W-:Y:S05]  /*01e0*/  EXIT ;  /* 0x000000000000794d */ /* 0x000fea0003800000 */
.L_x_0:
[----:B------:R-:W-:-:S00]  /*01f0*/  BRA `(.L_x_0) ;  /* 0xfffffffc00fc7947 */ /* 0x000fc0000383ffff */
[----:B------:R-:W-:-:S00]  /*0200*/  NOP ;  /* 0x0000000000007918 */ /* 0x000fc00000000000 */
[----:B------:R-:W-:-:S00]  /*0210*/  NOP ;  /* 0x0000000000007918 */ /* 0x000fc00000000000 */
[----:B------:R-:W-:-:S00]  /*0220*/  NOP ;  /* 0x0000000000007918 */ /* 0x000fc00000000000 */
[----:B------:R-:W-:-:S00]  /*0230*/  NOP ;  /* 0x0000000000007918 */ /* 0x000fc00000000000 */
[----:B------:R-:W-:-:S00]  /*0240*/  NOP ;  /* 0x0000000000007918 */ /* 0x000fc00000000000 */
[----:B------:R-:W-:-:S00]  /*0250*/  NOP ;  /* 0x0000000000007918 */ /* 0x000fc00000000000 */
[----:B------:R-:W-:-:S00]  /*0260*/  NOP ;  /* 0x0000000000007918 */ /* 0x000fc00000000000 */
[----:B------:R-:W-:-:S00]  /*0270*/  NOP ;  /* 0x0000000000007918 */ /* 0x000fc00000000000 */
.L_x_33:


//--------------------- .text._Z5densePfS_S_S_ii  --------------------------
	.section	.text._Z5densePfS_S_S_ii,"ax",@progbits
	.align	128
        .global         _Z5densePfS_S_S_ii
        .type           _Z5densePfS_S_S_ii,@function
        .size           _Z5densePfS_S_S_ii,(.L_x_34 - _Z5densePfS_S_S_ii)
        .other          _Z5densePfS_S_S_ii,@"STO_CUDA_ENTRY STV_DEFAULT"
_Z5densePfS_S_S_ii:
.text._Z5densePfS_S_S_ii:
        /* <DEDUP_REMOVED lines=10> */
[----:B------:R-:W2:Y:S01]  /*00a0*/  LDCU UR8, c[0x0][0x3a0] ;  /* 0x00007400ff0877ac */ /* 0x000ea20008000800 */
[----:B0-----:R-:W-:-:S05]  /*00b0*/  IMAD.WIDE R2, R0, 0x4, R2 ;  /* 0x0000000400027825 */ /* 0x001fca00078e0202 */
[----:B-1----:R0:W5:Y:S01]  /*00c0*/  LDG.E R15, desc[UR12][R2.64] ;  /* 0x0000000c020f7981 */ /* 0x002162000c1e1900 */
[----:B--2---:R-:W-:-:S09]  /*00d0*/  UISETP.GE.AND UP0, UPT, UR8, 0x1, UPT ;  /* 0x000000010800788c */ /* 0x004fd2000bf06270 */
[----:B0-----:R-:W-:Y:S05]  /*00e0*/  BRA.U !UP0, `(.L_x_1) ;  /* 0x00000009085c7547 */ /* 0x001fea000b800000 */
[----:B------:R-:W-:Y:S01]  /*00f0*/  UISETP.GE.U32.AND UP1, UPT, UR8, 0x10, UPT ;  /* 0x000000100800788c */ /* 0x000fe2000bf26070 */
[----:B------:R-:W-:Y:S01]  /*0100*/  HFMA2 R8, -RZ, RZ, 0, 0 ;  /* 0x00000000ff087431 */ /* 0x000fe200000001ff */
[----:B------:R-:W-:Y:S02]  /*0110*/  ULOP3.LUT UR9, UR8, 0xf, URZ, 0xc0, !UPT ;  /* 0x0000000f08097892 */ /* 0x000fe4000f8ec0ff */
[----:B------:R-:W-:Y:S02]  /*0120*/  IMAD R7, R0, UR8, RZ ;  /* 0x0000000800077c24 */ /* 0x000fe4000f8e02ff */
[----:B------:R-:W-:-:S03]  /*0130*/  UISETP.NE.AND UP0, UPT, UR9, URZ, UPT ;  /* 0x000000ff0900728c */ /* 0x000fc6000bf05270 */
[----:B------:R-:W-:Y:S08]  /*0140*/  BRA.U !UP1, `(.L_x_2) ;  /* 0x0000000509107547 */ /* 0x000ff0000b800000 */
[----:B------:R-:W0:Y:S01]  /*0150*/  LDCU.128 UR4, c[0x0][0x380] ;  /* 0x00007000ff0477ac */ /* 0x000e220008000c00 */
[----:B------:R-:W-:Y:S01]  /*0160*/  MOV R6, R7 ;  /* 0x0000000700067202 */ /* 0x000fe20000000f00 */
[----:B------:R-:W-:-:S04]  /*0170*/  ULOP3.LUT UR10, UR8, 0x7ffffff0, URZ, 0xc0, !UPT ;  /* 0x7ffffff0080a7892 */ /* 0x000fc8000f8ec0ff */
[----:B------:R-:W-:Y:S02]  /*0180*/  UIADD3 UR11, UPT, UPT, -UR10, URZ, URZ ;  /* 0x000000ff0a0b7290 */ /* 0x000fe4000fffe1ff */
[----:B------:R-:W-:Y:S01]  /*0190*/  MOV R8, UR10 ;  /* 0x0000000a00087c02 */ /* 0x000fe20008000f00 */
[----:B0-----:R-:W-:Y:S02]  /*01a0*/  UIADD3 UR4, UP2, UPT, UR4, 0x20, URZ ;  /* 0x0000002004047890 */ /* 0x001fe4000ff5e0ff */
[----:B------:R-:W-:Y:S02]  /*01b0*/  UIADD3 UR6, UP1, UPT, UR6, 0x20, URZ ;  /* 0x0000002006067890 */ /* 0x000fe4000ff3e0ff */
[----:B------:R-:W-:Y:S02]  /*01c0*/  UIADD3.X UR5, UPT, UPT, URZ, UR5, URZ, UP2, !UPT ;  /* 0x00000005ff057290 */ /* 0x000fe400097fe4ff */
[----:B------:R-:W-:Y:S01]  /*01d0*/  MOV R2, UR4 ;  /* 0x0000000400027c02 */ /* 0x000fe20008000f00 */
[----:B------:R-:W-:-:S03]  /*01e0*/  UIADD3.X UR7, UPT, UPT, URZ, UR7, URZ, UP1, !UPT ;  /* 0x00000007ff077290 */ /* 0x000fc60008ffe4ff */
[----:B------:R-:W-:-:S09]  /*01f0*/  MOV R3, UR5 ;  /* 0x0000000500037c02 */ /* 0x000fd20008000f00 */
.L_x_3:
[----:B------:R-:W-:Y:S01]  /*0200*/  MOV R4, UR6 ;  /* 0x0000000600047c02 */ /* 0x000fe20008000f00 */
[----:B------:R-:W2:Y:S01]  /*0210*/  LDG.E R16, desc[UR12][R2.64+-0x20] ;  /* 0xffffe00c02107981 */ /* 0x000ea2000c1e1900 */
[----:B------:R-:W-:-:S03]  /*0220*/  MOV R5, UR7 ;  /* 0x0000000700057c02 */ /* 0x000fc60008000f00 */
[----:B------:R-:W3:Y:S01]  /*0230*/  LDG.E R18, desc[UR12][R2.64+-0x1c] ;  /* 0xffffe40c02127981 */ /* 0x000ee2000c1e1900 */
[----:B------:R-:W-:-:S03]  /*0240*/  IMAD.WIDE R4, R6, 0x4, R4 ;  /* 0x0000000406047825 */ /* 0x000fc600078e0204 */
[----:B------:R-:W4:Y:S04]  /*0250*/  LDG.E R19, desc[UR12][R2.64+-0x18] ;  /* 0xffffe80c02137981 */ /* 0x000f28000c1e1900 */
[----:B------:R-:W2:Y:S04]  /*0260*/  LDG.E R17, desc[UR12][R4.64+-0x20] ;  /* 0xffffe00c04117981 */ /* 0x000ea8000c1e1900 */
[----:B------:R-:W3:Y:S04]  /*0270*/  LDG.E R25, desc[UR12][R4.64+-0x1c] ;  /* 0xffffe40c04197981 */ /* 0x000ee8000c1e1900 */
[----:B------:R-:W4:Y:S04]  /*0280*/  LDG.E R20, desc[UR12][R4.64+-0x18] ;  /* 0xffffe80c04147981 */ /* 0x000f28000c1e1900 */
        /* <DEDUP_REMOVED lines=9> */
[----:B------:R-:W4:Y:S01]  /*0320*/  LDG.E R14, desc[UR12][R4.64+-0x4] ;  /* 0xfffffc0c040e7981 */ /* 0x000f22000c1e1900 */
[----:B--2--5:R-:W-:-:S03]  /*0330*/  FFMA R17, R16, R17, R15 ;  /* 0x0000001110117223 */ /* 0x024fc6000000000f */
[----:B------:R-:W2:Y:S04]  /*0340*/  LDG.E R15, desc[UR12][R2.64] ;  /* 0x0000000c020f7981 */ /* 0x000ea8000c1e1900 */
[----:B------:R-:W2:Y:S01]  /*0350*/  LDG.E R16, desc[UR12][R4.64] ;  /* 0x0000000c04107981 */ /* 0x000ea2000c1e1900 */
[----:B---3--:R-:W-:-:S03]  /*0360*/  FFMA R26, R18, R25, R17 ;  /* 0x00000019121a7223 */ /* 0x008fc60000000011 */
[----:B------:R-:W3:Y:S01]  /*0370*/  LDG.E R17, desc[UR12][R2.64+0x4] ;  /* 0x0000040c02117981 */ /* 0x000ee2000c1e1900 */
[----:B----4-:R-:W-:-:S03]  /*0380*/  FFMA R25, R19, R20, R26 ;  /* 0x0000001413197223 */ /* 0x010fc6000000001a */
[----:B------:R-:W3:Y:S04]  /*0390*/  LDG.E R18, desc[UR12][R4.64+0x4] ;  /* 0x0000040c04127981 */ /* 0x000ee8000c1e1900 */
[----:B------:R-:W4:Y:S01]  /*03a0*/  LDG.E R19, desc[UR12][R2.64+0x8] ;  /* 0x0000080c02137981 */ /* 0x000f22000c1e1900 */
[----:B------:R-:W-:-:S03]  /*03b0*/  FFMA R26, R22, R21, R25 ;  /* 0x00000015161a7223 */ /* 0x000fc60000000019 */
[----:B------:R-:W4:Y:S04]  /*03c0*/  LDG.E R20, desc[UR12][R4.64+0x8] ;  /* 0x0000080c04147981 */ /* 0x000f28000c1e1900 */
        /* <DEDUP_REMOVED lines=9> */
[----:B------:R-:W4:Y:S04]  /*0460*/  LDG.E R12, desc[UR12][R2.64+0x18] ;  /* 0x0000180c020c7981 */ /* 0x000f28000c1e1900 */
[----:B------:R-:W4:Y:S04]  /*0470*/  LDG.E R11, desc[UR12][R4.64+0x18] ;  /* 0x0000180c040b7981 */ /* 0x000f28000c1e1900 */
[----:B------:R-:W4:Y:S04]  /*0480*/  LDG.E R26, desc[UR12][R4.64+0x1c] ;  /* 0x00001c0c041a7981 */ /* 0x000f28000c1e1900 */
[----:B------:R0:W4:Y:S01]  /*0490*/  LDG.E R25, desc[UR12][R2.64+0x1c] ;  /* 0x00001c0c02197981 */ /* 0x000122000c1e1900 */
[----:B------:R-:W-:Y:S01]  /*04a0*/  FFMA R14, R13, R14, R28 ;  /* 0x0000000e0d0e7223 */ /* 0x000fe2000000001c */
[----:B------:R-:W-:-:S04]  /*04b0*/  UIADD3 UR11, UPT, UPT, UR11, 0x10, URZ ;  /* 0x000000100b0b7890 */ /* 0x000fc8000fffe0ff */
[----:B------:R-:W-:Y:S01]  /*04c0*/  UISETP.NE.AND UP1, UPT, UR11, URZ, UPT ;  /* 0x000000ff0b00728c */ /* 0x000fe2000bf25270 */
[----:B0-----:R-:W-:Y:S02]  /*04d0*/  IADD3 R2, P0, PT, R2, 0x40, RZ ;  /* 0x0000004002027810 */ /* 0x001fe40007f1e0ff */
[----:B------:R-:W-:Y:S02]  /*04e0*/  IADD3 R6, PT, PT, R6, 0x10, RZ ;  /* 0x0000001006067810 */ /* 0x000fe40007ffe0ff */
[----:B------:R-:W-:Y:S01]  /*04f0*/  IADD3.X R3, PT, PT, RZ, R3, RZ, P0, !PT ;  /* 0x00000003ff037210 */ /* 0x000fe200007fe4ff */
[----:B--2---:R-:W-:-:S04]  /*0500*/  FFMA R14, R15, R16, R14 ;  /* 0x000000100f0e7223 */ /* 0x004fc8000000000e */
[----:B---3--:R-:W-:-:S04]  /*0510*/  FFMA R14, R17, R18, R14 ;  /* 0x00000012110e7223 */ /* 0x008fc8000000000e */
[----:B----4-:R-:W-:-:S04]  /*0520*/  FFMA R14, R19, R20, R14 ;  /* 0x00000014130e7223 */ /* 0x010fc8000000000e */
[----:B------:R-:W-:-:S04]  /*0530*/  FFMA R14, R21, R22, R14 ;  /* 0x00000016150e7223 */ /* 0x000fc8000000000e */
[----:B------:R-:W-:-:S04]  /*0540*/  FFMA R14, R23, R24, R14 ;  /* 0x00000018170e7223 */ /* 0x000fc8000000000e */
[----:B------:R-:W-:-:S04]  /*0550*/  FFMA R9, R9, R10, R14 ;  /* 0x0000000a09097223 */ /* 0x000fc8000000000e */
[----:B------:R-:W-:-:S04]  /*0560*/  FFMA R12, R12, R11, R9 ;  /* 0x0000000b0c0c7223 */ /* 0x000fc80000000009 */
[----:B------:R-:W-:Y:S01]  /*0570*/  FFMA R15, R25, R26, R12 ;  /* 0x0000001a190f7223 */ /* 0x000fe2000000000c */
[----:B------:R-:W-:Y:S06]  /*0580*/  BRA.U UP1, `(.L_x_3) ;  /* 0xfffffffd011c7547 */ /* 0x000fec000b83ffff */
.L_x_2:
[----:B------:R-:W-:Y:S05]  /*0590*/  BRA.U !UP0, `(.L_x_1) ;  /* 0x0000000508307547 */ /* 0x000fea000b800000 */
[----:B------:R-:W-:Y:S02]  /*05a0*/  UISETP.GE.U32.AND UP0, UPT, UR9, 0x8, UPT ;  /* 0x000000080900788c */ /* 0x000fe4000bf06070 */
[----:B------:R-:W-:-:S04]  /*05b0*/  ULOP3.LUT UR5, UR8, 0x7, URZ, 0xc0, !UPT ;  /* 0x0000000708057892 */ /* 0x000fc8000f8ec0ff */
[----:B------:R-:W-:-:S03]  /*05c0*/  UISETP.NE.AND UP1, UPT, UR5, URZ, UPT ;  /* 0x000000ff0500728c */ /* 0x000fc6000bf25270 */
[----:B------:R-:W-:Y:S08]  /*05d0*/  BRA.U !UP0, `(.L_x_4) ;  /* 0x0000000108787547 */ /* 0x000ff0000b800000 */
[----:B------:R-:W0:Y:S01]  /*05e0*/  LDC.64 R2, c[0x0][0x388] ;  /* 0x0000e200ff027b82 */ /* 0x000e220000000a00 */
[----:B------:R-:W-:-:S07]  /*05f0*/  IADD3 R9, PT, PT, R7, R8, RZ ;  /* 0x0000000807097210 */ /* 0x000fce0007ffe0ff */
[----:B------:R-:W1:Y:S01]  /*0600*/  LDC.64 R4, c[0x0][0x380] ;  /* 0x0000e000ff047b82 */ /* 0x000e620000000a00 */
[----:B0-----:R-:W-:-:S05]  /*0610*/  IMAD.WIDE R2, R9, 0x4, R2 ;  /* 0x0000000409027825 */ /* 0x001fca00078e0202 */
[----:B------:R-:W2:Y:S01]  /*0620*/  LDG.E R11, desc[UR12][R2.64] ;  /* 0x0000000c020b7981 */ /* 0x000ea2000c1e1900 */
[----:B-1----:R-:W-:-:S03]  /*0630*/  IMAD.WIDE.U32 R4, R8, 0x4, R4 ;  /* 0x0000000408047825 */ /* 0x002fc600078e0004 */
[----:B------:R-:W3:Y:S04]  /*0640*/  LDG.E R12, desc[UR12][R2.64+0x4] ;  /* 0x0000040c020c7981 */ /* 0x000ee8000c1e1900 */
        /* <DEDUP_REMOVED lines=14> */
[----:B------:R-:W-:Y:S01]  /*0730*/  IADD3 R8, PT, PT, R8, 0x8, RZ ;  /* 0x0000000808087810 */ /* 0x000fe20007ffe0ff */
[----:B--2--5:R-:W-:-:S04]  /*0740*/  FFMA R10, R10, R11, R15 ;  /* 0x0000000b0a0a7223 */ /* 0x024fc8000000000f */
[----:B---3--:R-:W-:-:S04]  /*0750*/  FFMA R10, R13, R12, R10 ;  /* 0x0000000c0d0a7223 */ /* 0x008fc8000000000a */
[----:B----4-:R-:W-:-:S04]  /*0760*/  FFMA R10, R17, R14, R10 ;  /* 0x0000000e110a7223 */ /* 0x010fc8000000000a */
[----:B------:R-:W-:-:S04]  /*0770*/  FFMA R10, R19, R16, R10 ;  /* 0x00000010130a7223 */ /* 0x000fc8000000000a */
[----:B------:R-:W-:-:S04]  /*0780*/  FFMA R10, R21, R18, R10 ;  /* 0x00000012150a7223 */ /* 0x000fc8000000000a */
[----:B------:R-:W-:-:S04]  /*0790*/  FFMA R23, R23, R20, R10 ;  /* 0x0000001417177223 */ /* 0x000fc8000000000a */
[----:B------:R-:W-:-:S04]  /*07a0*/  FFMA R6, R6, R9, R23 ;  /* 0x0000000906067223 */ /* 0x000fc80000000017 */
[----:B------:R-:W-:-:S07]  /*07b0*/  FFMA R15, R25, R22, R6 ;  /* 0x00000016190f7223 */ /* 0x000fce0000000006 */
.L_x_4:
        /* <DEDUP_REMOVED lines=22> */
[----:B------:R-:W-:-:S07]  /*0920*/  FFMA R15, R17, R14, R6 ;  /* 0x0000000e110f7223 */ /* 0x000fce0000000006 */
.L_x_5:
[----:B------:R-:W-:Y:S05]  /*0930*/  BRA.U !UP1, `(.L_x_1) ;  /* 0x0000000109487547 */ /* 0x000fea000b800000 */
[----:B------:R-:W0:Y:S01]  /*0940*/  LDC.64 R2, c[0x0][0x380] ;  /* 0x0000e000ff027b82 */ /* 0x000e220000000a00 */
[----:B------:R-:W-:Y:S01]  /*0950*/  IADD3 R7, PT, PT, R7, R8, RZ ;  /* 0x0000000807077210 */ /* 0x000fe20007ffe0ff */
[----:B------:R-:W-:-:S06]  /*0960*/  UIADD3 UR4, UPT, UPT, -UR4, URZ, URZ ;  /* 0x000000ff04047290 */ /* 0x000fcc000fffe1ff */
[----:B------:R-:W1:Y:S01]  /*0970*/  LDC.64 R10, c[0x0][0x388] ;  /* 0x0000e200ff0a7b82 */ /* 0x000e620000000a00 */
[----:B0-----:R-:W-:-:S03]  /*0980*/  IMAD.WIDE.U32 R2, R8, 0x4, R2 ;  /* 0x0000000408027825 */ /* 0x001fc600078e0002 */
[----:B------:R-:W-:Y:S02]  /*0990*/  MOV R6, R2 ;  /* 0x0000000200067202 */ /* 0x000fe40000000f00 */
[----:B------:R-:W-:-:S07]  /*09a0*/  MOV R5, R3 ;  /* 0x0000000300057202 */ /* 0x000fce0000000f00 */
.L_x_6:
[----:B-1----:R-:W-:Y:S01]  /*09b0*/  IMAD.WIDE R2, R7, 0x4, R10 ;  /* 0x0000000407027825 */ /* 0x002fe200078e020a */
[----:B------:R-:W-:-:S05]  /*09c0*/  MOV R4, R6 ;  /* 0x0000000600047202 */ /* 0x000fca0000000f00 */
[----:B------:R-:W2:Y:S04]  /*09d0*/  LDG.E R2, desc[UR12][R2.64] ;  /* 0x0000000c02027981 */ /* 0x000ea8000c1e1900 */
[----:B------:R0:W2:Y:S01]  /*09e0*/  LDG.E R4, desc[UR12][R4.64] ;  /* 0x0000000c04047981 */ /* 0x0000a2000c1e1900 */
[----:B------:R-:W-:Y:S01]  /*09f0*/  UIADD3 UR4, UPT, UPT, UR4, 0x1, URZ ;  /* 0x0000000104047890 */ /* 0x000fe2000fffe0ff */
[----:B------:R-:W-:Y:S02]  /*0a00*/  IADD3 R6, P0, PT, R6, 0x4, RZ ;  /* 0x0000000406067810 */ /* 0x000fe40007f1e0ff */
[----:B------:R-:W-:Y:S01]  /*0a10*/  IADD3 R7, PT, PT, R7, 0x1, RZ ;  /* 0x0000000107077810 */ /* 0x000fe20007ffe0ff */
[----:B------:R-:W-:Y:S01]  /*0a20*/  UISETP.NE.AND UP0, UPT, UR4, URZ, UPT ;  /* 0x000000ff0400728c */ /* 0x000fe2000bf05270 */
[----:B0-----:R-:W-:Y:S01]  /*0a30*/  IADD3.X R5, PT, PT, RZ, R5, RZ, P0, !PT ;  /* 0x00000005ff057210 */ /* 0x001fe200007fe4ff */
[----:B--2--5:R-:W-:-:S07]  /*0a40*/  FFMA R15, R4, R2, R15 ;  /* 0x00000002040f7223 */ /* 0x024fce000000000f */
[----:B------:R-:W-:Y:S05]  /*0a50*/  BRA.U UP0, `(.L_x_6) ;  /* 0xfffffffd00d47547 */ /* 0x000fea000b83ffff */
.L_x_1:
[----:B------:R-:W0:Y:S02]  /*0a60*/  LDC.64 R2, c[0x0][0x398] ;  /* 0x0000e600ff027b82 */ /* 0x000e240000000a00 */
[----:B0-----:R-:W-:-:S05]  /*0a70*/  IMAD.WIDE R2, R0, 0x4, R2 ;  /* 0x0000000400027825 */ /* 0x001fca00078e0202 */
[----:B-----5:R-:W-:Y:S01]  /*0a80*/  STG.E desc[UR12][R2.64], R15 ;  /* 0x0000000f02007986 */ /* 0x020fe2000c10190c */
[----:B------:R-:W-:Y:S05]  /*0a90*/  EXIT ;  /* 0x000000000000794d */ /* 0x000fea0003800000 */
.L_x_7:
        /* <DEDUP_REMOVED lines=14> */
.L_x_34:


//--------------------- .text._Z7flattenPfS_iii   --------------------------
	.section	.text._Z7flattenPfS_iii,"ax",@progbits
	.align	128
        .global         _Z7flattenPfS_iii
        .type           _Z7flattenPfS_iii,@function
        .size           _Z7flattenPfS_iii,(.L_x_35 - _Z7flattenPfS_iii)
        .other          _Z7flattenPfS_iii,@"STO_CUDA_ENTRY STV_DEFAULT"
_Z7flattenPfS_iii:
.text._Z7flattenPfS_iii:
[----:B------:R-:W-:Y:S01]  /*0000*/  LDC R1, c[0x0][0x37c] ;  /* 0x0000df00ff017b82 */ /* 0x000fe20000000800 */
[----:B------:R-:W0:Y:S07]  /*0010*/  S2R R3, SR_TID.Y ;  /* 0x0000000000037919 */ /* 0x000e2e0000002200 */
[----:B------:R-:W0:Y:S01]  /*0020*/  S2UR UR4, SR_CTAID.Y ;  /* 0x00000000000479c3 */ /* 0x000e220000002600 */
[----:B------:R-:W1:Y:S07]  /*0030*/  S2R R2, SR_TID.X ;  /* 0x0000000000027919 */ /* 0x000e6e0000002100 */
[----:B------:R-:W0:Y:S08]  /*0040*/  LDC R0, c[0x0][0x364] ;  /* 0x0000d900ff007b82 */ /* 0x000e300000000800 */
[----:B------:R-:W2:Y:S08]  /*0050*/  LDC.64 R6, c[0x0][0x390] ;  /* 0x0000e400ff067b82 */ /* 0x000eb00000000a00 */
[----:B------:R-:W1:Y:S08]  /*0060*/  S2UR UR5, SR_CTAID.X ;  /* 0x00000000000579c3 */ /* 0x000e700000002500 */
[----:B------:R-:W1:Y:S01]  /*0070*/  LDC R5, c[0x0][0x360] ;  /* 0x0000d800ff057b82 */ /* 0x000e620000000800 */
[----:B0-----:R-:W-:-:S07]  /*0080*/  IMAD R0, R0, UR4, R3 ;  /* 0x0000000400007c24 */ /* 0x001fce000f8e0203 */
[----:B------:R-:W0:Y:S01]  /*0090*/  S2UR UR6, SR_CTAID.Z ;  /* 0x00000000000679c3 */ /* 0x000e220000002700 */
[----:B--2---:R-:W-:-:S07]  /*00a0*/  ISETP.GE.AND P0, PT, R0, R7, PT ;  /* 0x000000070000720c */ /* 0x004fce0003f06270 */
[----:B------:R-:W0:Y:S01]  /*00b0*/  LDC R4, c[0x0][0x398] ;  /* 0x0000e600ff047b82 */ /* 0x000e220000000800 */
[----:B-1----:R-:W-:Y:S01]  /*00c0*/  IMAD R5, R5, UR5, R2 ;  /* 0x0000000505057c24 */ /* 0x002fe2000f8e0202 */
[----:B0-----:R-:W-:-:S04]  /*00d0*/  ISETP.LE.OR P0, PT, R4, UR6, P0 ;  /* 0x0000000604007c0c */ /* 0x001fc80008703670 */
[----:B------:R-:W-:-:S13]  /*00e0*/  ISETP.GE.OR P0, PT, R5, R6, P0 ;  /* 0x000000060500720c */ /* 0x000fda0000706670 */
[----:B------:R-:W-:Y:S05]  /*00f0*/  @P0 EXIT ;  /* 0x000000000000094d */ /* 0x000fea0003800000 */
[----:B------:R-:W0:Y:S01]  /*0100*/  LDC.64 R2, c[0x0][0x380] ;  /* 0x0000e000ff027b82 */ /* 0x000e220000000a00 */
[----:B------:R-:W1:Y:S01]  /*0110*/  LDCU.64 UR4, c[0x0][0x358] ;  /* 0x00006b00ff0477ac */ /* 0x000e620008000a00 */
[----:B------:R-:W-:-:S04]  /*0120*/  IMAD R0, R7, UR6, R0 ;  /* 0x0000000607007c24 */ /* 0x000fc8000f8e0200 */
[----:B------:R-:W-:Y:S02]  /*0130*/  IMAD R7, R0, R6, R5 ;  /* 0x0000000600077224 */ /* 0x000fe400078e0205 */
[----:B------:R-:W2:Y:S02]  /*0140*/  LDC.64 R4, c[0x0][0x388] ;  /* 0x0000e200ff047b82 */ /* 0x000ea40000000a00 */
[----:B0-----:R-:W-:-:S06]  /*0150*/  IMAD.WIDE R2, R7, 0x4, R2 ;  /* 0x0000000407027825 */ /* 0x001fcc00078e0202 */
[----:B-1----:R-:W3:Y:S01]  /*0160*/  LDG.E R3, desc[UR4][R2.64] ;  /* 0x0000000402037981 */ /* 0x002ee2000c1e1900 */
[----:B--2---:R-:W-:-:S05]  /*0170*/  IMAD.WIDE R4, R7, 0x4, R4 ;  /* 0x0000000407047825 */ /* 0x004fca00078e0204 */
[----:B---3--:R-:W-:Y:S01]  /*0180*/  STG.E desc[UR4][R4.64], R3 ;  /* 0x0000000304007986 */ /* 0x008fe2000c101904 */
[----:B------:R-:W-:Y:S05]  /*0190*/  EXIT ;  /* 0x000000000000794d */ /* 0x000fea0003800000 */
.L_x_8:
        /* <DEDUP_REMOVED lines=14> */
.L_x_35:


//--------------------- .text._Z21convolve_multichannelPfS_S_iiiiiii --------------------------
	.section	.text._Z21convolve_multichannelPfS_S_iiiiiii,"ax",@progbits
	.align	128
        .global         _Z21convolve_multichannelPfS_S_iiiiiii
        .type           _Z21convolve_multichannelPfS_S_iiiiiii,@function
        .size           _Z21convolve_multichannelPfS_S_iiiiiii,(.L_x_36 - _Z21convolve_multichannelPfS_S_iiiiiii)
        .other          _Z21convolve_multichannelPfS_S_iiiiiii,@"STO_CUDA_ENTRY STV_DEFAULT"
_Z21convolve_multichannelPfS_S_iiiiiii:
.text._Z21convolve_multichannelPfS_S_iiiiiii:
[----:B------:R-:W-:Y:S01]  /*0000*/  LDC R1, c[0x0][0x37c] ;  /* 0x0000df00ff017b82 */ /* 0x000fe20000000800 */
[----:B------:R-:W0:Y:S07]  /*0010*/  S2R R3, SR_TID.Y ;  /* 0x0000000000037919 */ /* 0x000e2e0000002200 */
[----:B------:R-:W0:Y:S01]  /*0020*/  S2UR UR4, SR_CTAID.Y ;  /* 0x00000000000479c3 */ /* 0x000e220000002600 */
[----:B------:R-:W1:Y:S01]  /*0030*/  LDCU UR6, c[0x0][0x3b0] ;  /* 0x00007600ff0677ac */ /* 0x000e620008000800 */
[----:B------:R-:W2:Y:S06]  /*0040*/  S2R R5, SR_TID.X ;  /* 0x0000000000057919 */ /* 0x000eac0000002100 */
[----:B------:R-:W0:Y:S08]  /*0050*/  LDC R0, c[0x0][0x364] ;  /* 0x0000d900ff007b82 */ /* 0x000e300000000800 */
[----:B------:R-:W3:Y:S08]  /*0060*/  LDC.64 R8, c[0x0][0x3a8] ;  /* 0x0000ea00ff087b82 */ /* 0x000ef00000000a00 */
[----:B------:R-:W2:Y:S08]  /*0070*/  S2UR UR5, SR_CTAID.X ;  /* 0x00000000000579c3 */ /* 0x000eb00000002500 */
[----:B------:R-:W2:Y:S01]  /*0080*/  LDC R6, c[0x0][0x360] ;  /* 0x0000d800ff067b82 */ /* 0x000ea20000000800 */
[----:B0-----:R-:W-:-:S07]  /*0090*/  IMAD R0, R0, UR4, R3 ;  /* 0x0000000400007c24 */ /* 0x001fce000f8e0203 */
[----:B------:R-:W0:Y:S01]  /*00a0*/  S2UR UR11, SR_CTAID.Z ;  /* 0x00000000000b79c3 */ /* 0x000e220000002700 */
[----:B---3--:R-:W-:Y:S01]  /*00b0*/  ISETP.GE.AND P0, PT, R0, R9, PT ;  /* 0x000000090000720c */ /* 0x008fe20003f06270 */
[----:B--2---:R-:W-:-:S03]  /*00c0*/  IMAD R6, R6, UR5, R5 ;  /* 0x0000000506067c24 */ /* 0x004fc6000f8e0205 */
[----:B0-----:R-:W-:-:S04]  /*00d0*/  ISETP.LE.OR P0, PT, R8, UR11, P0 ;  /* 0x0000000b08007c0c */ /* 0x001fc80008703670 */
[----:B-1----:R-:W-:-:S13]  /*00e0*/  ISETP.GE.OR P0, PT, R6, UR6, P0 ;  /* 0x0000000606007c0c */ /* 0x002fda0008706670 */
[----:B------:R-:W-:Y:S05]  /*00f0*/  @P0 EXIT ;  /* 0x000000000000094d */ /* 0x000fea0003800000 */
[----:B------:R-:W0:Y:S01]  /*0100*/  LDC.64 R2, c[0x0][0x3a0] ;  /* 0x0000e800ff027b82 */ /* 0x000e220000000a00 */
[----:B------:R-:W1:Y:S01]  /*0110*/  LDCU.64 UR16, c[0x0][0x358] ;  /* 0x00006b00ff1077ac */ /* 0x000e620008000a00 */
[----:B------:R-:W-:Y:S01]  /*0120*/  HFMA2 R14, -RZ, RZ, 0, 0 ;  /* 0x00000000ff0e7431 */ /* 0x000fe200000001ff */
[----:B0-----:R-:W-:-:S04]  /*0130*/  ISETP.GE.AND P0, PT, R2, 0x1, PT ;  /* 0x000000010200780c */ /* 0x001fc80003f06270 */
[----:B------:R-:W-:-:S13]  /*0140*/  ISETP.LT.OR P0, PT, R3, 0x1, !P0 ;  /* 0x000000010300780c */ /* 0x000fda0004701670 */
[----:B-1----:R-:W-:Y:S05]  /*0150*/  @P0 BRA `(.L_x_9) ;  /* 0x0000000800bc0947 */ /* 0x002fea0003800000 */
[----:B------:R-:W0:Y:S01]  /*0160*/  LDCU.128 UR12, c[0x0][0x380] ;  /* 0x00007000ff0c77ac */ /* 0x000e220008000c00 */
[C---:B------:R-:W-:Y:S02]  /*0170*/  LOP3.LUT R8, R2.reuse, 0x7ffffff0, RZ, 0xc0, !PT ;  /* 0x7ffffff002087812 */ /* 0x040fe400078ec0ff */
[C---:B------:R-:W-:Y:S01]  /*0180*/  LOP3.LUT R22, R2.reuse, 0xf, RZ, 0xc0, !PT ;  /* 0x0000000f02167812 */ /* 0x040fe200078ec0ff */
[----:B------:R-:W-:Y:S01]  /*0190*/  UMOV UR4, URZ ;  /* 0x000000ff00047c82 */ /* 0x000fe20008000000 */
[C---:B------:R-:W-:Y:S02]  /*01a0*/  LOP3.LUT R24, R2.reuse, 0x7, RZ, 0xc0, !PT ;  /* 0x0000000702187812 */ /* 0x040fe400078ec0ff */
[----:B------:R-:W-:Y:S02]  /*01b0*/  LOP3.LUT R9, R2, 0x3, RZ, 0xc0, !PT ;  /* 0x0000000302097812 */ /* 0x000fe400078ec0ff */
[----:B------:R-:W-:Y:S02]  /*01c0*/  MOV R14, RZ ;  /* 0x000000ff000e7202 */ /* 0x000fe40000000f00 */
[----:B------:R-:W-:Y:S01]  /*01d0*/  IADD3 R10, PT, PT, -R8, RZ, RZ ;  /* 0x000000ff080a7210 */ /* 0x000fe20007ffe1ff */
[----:B0-----:R-:W-:-:S02]  /*01e0*/  UIADD3 UR9, UP0, UPT, UR12, 0x20, URZ ;  /* 0x000000200c097890 */ /* 0x001fc4000ff1e0ff */
[----:B------:R-:W-:Y:S02]  /*01f0*/  UIADD3 UR7, UP1, UPT, UR14, 0x20, URZ ;  /* 0x000000200e077890 */ /* 0x000fe4000ff3e0ff */
[----:B------:R-:W-:Y:S02]  /*0200*/  UIADD3.X UR10, UPT, UPT, URZ, UR13, URZ, UP0, !UPT ;  /* 0x0000000dff0a7290 */ /* 0x000fe400087fe4ff */
[----:B------:R-:W-:-:S12]  /*0210*/  UIADD3.X UR8, UPT, UPT, URZ, UR15, URZ, UP1, !UPT ;  /* 0x0000000fff087290 */ /* 0x000fd80008ffe4ff */
.L_x_16:
[----:B------:R-:W0:Y:S01]  /*0220*/  LDC R11, c[0x0][0x398] ;  /* 0x0000e600ff0b7b82 */ /* 0x000e220000000800 */
[----:B------:R-:W1:Y:S02]  /*0230*/  LDCU UR5, c[0x0][0x3a4] ;  /* 0x00007480ff0577ac */ /* 0x000e640008000800 */
[----:B-1----:R-:W-:Y:S02]  /*0240*/  UIMAD UR13, UR11, UR5, UR4 ;  /* 0x000000050b0d72a4 */ /* 0x002fe4000f8e0204 */
[----:B0-----:R-:W-:Y:S01]  /*0250*/  IMAD R11, R11, UR4, R0 ;  /* 0x000000040b0b7c24 */ /* 0x001fe2000f8e0200 */
[----:B------:R-:W-:-:S04]  /*0260*/  UIADD3 UR4, UPT, UPT, UR4, 0x1, URZ ;  /* 0x0000000104047890 */ /* 0x000fc8000fffe0ff */
[----:B------:R-:W-:-:S03]  /*0270*/  UISETP.NE.AND UP1, UPT, UR4, UR5, UPT ;  /* 0x000000050400728c */ /* 0x000fc6000bf25270 */
[----:B------:R-:W-:-:S08]  /*0280*/  UMOV UR5, URZ ;  /* 0x000000ff00057c82 */ /* 0x000fd00008000000 */
.L_x_15:
[----:B------:R-:W0:Y:S01]  /*0290*/  LDCU UR14, c[0x0][0x3a0] ;  /* 0x00007400ff0e77ac */ /* 0x000e220008000800 */
[----:B------:R-:W-:Y:S01]  /*02a0*/  IADD3 R3, PT, PT, R11, UR5, RZ ;  /* 0x000000050b037c10 */ /* 0x000fe2000fffe0ff */
[----:B------:R-:W-:Y:S01]  /*02b0*/  HFMA2 R7, -RZ, RZ, 0, 0 ;  /* 0x00000000ff077431 */ /* 0x000fe200000001ff */
[----:B------:R-:W1:Y:S01]  /*02c0*/  LDCU UR12, c[0x0][0x39c] ;  /* 0x00007380ff0c77ac */ /* 0x000e620008000800 */
[----:B0-----:R-:W-:Y:S02]  /*02d0*/  UISETP.GE.U32.AND UP0, UPT, UR14, 0x10, UPT ;  /* 0x000000100e00788c */ /* 0x001fe4000bf06070 */
[----:B------:R-:W-:Y:S02]  /*02e0*/  UIMAD UR6, UR13, UR14, UR5 ;  /* 0x0000000e0d0672a4 */ /* 0x000fe4000f8e0205 */
[----:B------:R-:W-:Y:S01]  /*02f0*/  UIADD3 UR5, UPT, UPT, UR5, 0x1, URZ ;  /* 0x0000000105057890 */ /* 0x000fe2000fffe0ff */
[----:B-1----:R-:W-:Y:S01]  /*0300*/  IMAD R12, R3, UR12, R6 ;  /* 0x0000000c030c7c24 */ /* 0x002fe2000f8e0206 */
[----:B------:R-:W-:-:S02]  /*0310*/  UIMAD UR6, UR6, UR14, URZ ;  /* 0x0000000e060672a4 */ /* 0x000fc4000f8e02ff */
[----:B------:R-:W-:Y:S01]  /*0320*/  UISETP.NE.AND UP2, UPT, UR5, UR14, UPT ;  /* 0x0000000e0500728c */ /* 0x000fe2000bf45270 */
[----:B------:R-:W-:Y:S10]  /*0330*/  BRA.U !UP0, `(.L_x_10) ;  /* 0x0000000108fc7547 */ /* 0x000ff4000b800000 */
[----:B------:R-:W-:Y:S02]  /*0340*/  MOV R7, UR6 ;  /* 0x0000000600077c02 */ /* 0x000fe40008000f00 */
[----:B------:R-:W-:Y:S02]  /*0350*/  MOV R15, R12 ;  /* 0x0000000c000f7202 */ /* 0x000fe40000000f00 */
[----:B------:R-:W-:-:S07]  /*0360*/  MOV R13, R10 ;  /* 0x0000000a000d7202 */ /* 0x000fce0000000f00 */
.L_x_11:
[----:B------:R-:W-:Y:S02]  /*0370*/  MOV R2, UR9 ;  /* 0x0000000900027c02 */ /* 0x000fe40008000f00 */
[----:B------:R-:W-:Y:S02]  /*0380*/  MOV R3, UR10 ;  /* 0x0000000a00037c02 */ /* 0x000fe40008000f00 */
[----:B------:R-:W-:Y:S02]  /*0390*/  MOV R4, UR7 ;  /* 0x0000000700047c02 */ /* 0x000fe40008000f00 */
[----:B------:R-:W-:Y:S01]  /*03a0*/  MOV R5, UR8 ;  /* 0x0000000800057c02 */ /* 0x000fe20008000f00 */
[----:B------:R-:W-:-:S04]  /*03b0*/  IMAD.WIDE R2, R15, 0x4, R2 ;  /* 0x000000040f027825 */ /* 0x000fc800078e0202 */
[----:B------:R-:W-:Y:S01]  /*03c0*/  IMAD.WIDE R4, R7, 0x4, R4 ;  /* 0x0000000407047825 */ /* 0x000fe200078e0204 */
[----:B------:R-:W2:Y:S04]  /*03d0*/  LDG.E R19, desc[UR16][R2.64+-0x20] ;  /* 0xffffe01002137981 */ /* 0x000ea8000c1e1900 */
[----:B------:R-:W2:Y:S04]  /*03e0*/  LDG.E R16, desc[UR16][R4.64+-0x20] ;  /* 0xffffe01004107981 */ /* 0x000ea8000c1e1900 */
[----:B------:R-:W3:Y:S04]  /*03f0*/  LDG.E R23, desc[UR16][R2.64+-0x1c] ;  /* 0xffffe41002177981 */ /* 0x000ee8000c1e1900 */
[----:B------:R-:W3:Y:S04]  /*0400*/  LDG.E R26, desc[UR16][R4.64+-0x1c] ;  /* 0xffffe410041a7981 */ /* 0x000ee8000c1e1900 */
[----:B------:R-:W4:Y:S04]  /*0410*/  LDG.E R18, desc[UR16][R2.64+-0x18] ;  /* 0xffffe81002127981 */ /* 0x000f28000c1e1900 */
[----:B------:R-:W4:Y:S04]  /*0420*/  LDG.E R21, desc[UR16][R4.64+-0x18] ;  /* 0xffffe81004157981 */ /* 0x000f28000c1e1900 */
[----:B------:R-:W5:Y:S04]  /*0430*/  LDG.E R20, desc[UR16][R2.64+-0x14] ;  /* 0xffffec1002147981 */ /* 0x000f68000c1e1900 */
[----:B------:R-:W5:Y:S04]  /*0440*/  LDG.E R17, desc[UR16][R4.64+-0x14] ;  /* 0xffffec1004117981 */ /* 0x000f68000c1e1900 */
[----:B------:R-:W5:Y:S04]  /*0450*/  LDG.E R25, desc[UR16][R4.64+-0x10] ;  /* 0xfffff01004197981 */ /* 0x000f68000c1e1900 */
[----:B------:R-:W5:Y:S04]  /*0460*/  LDG.E R27, desc[UR16][R4.64+0x18] ;  /* 0x00001810041b7981 */ /* 0x000f68000c1e1900 */
[----:B------:R-:W5:Y:S01]  /*0470*/  LDG.E R28, desc[UR16][R4.64+0x1c] ;  /* 0x00001c10041c7981 */ /* 0x000f62000c1e1900 */
[----:B--2---:R-:W-:-:S03]  /*0480*/  FFMA R16, R19, R16, R14 ;  /* 0x0000001013107223 */ /* 0x004fc6000000000e */
[----:B------:R-:W2:Y:S04]  /*0490*/  LDG.E R14, desc[UR16][R2.64+-0x10] ;  /* 0xfffff010020e7981 */ /* 0x000ea8000c1e1900 */
[----:B------:R-:W2:Y:S01]  /*04a0*/  LDG.E R19, desc[UR16][R4.64+-0xc] ;  /* 0xfffff41004137981 */ /* 0x000ea2000c1e1900 */
[----:B---3--:R-:W-:-:S03]  /*04b0*/  FFMA R23, R23, R26, R16 ;  /* 0x0000001a17177223 */ /* 0x008fc60000000010 */
[----:B------:R-:W3:Y:S04]  /*04c0*/  LDG.E R16, desc[UR16][R2.64+-0xc] ;  /* 0xfffff41002107981 */ /* 0x000ee8000c1e1900 */
[----:B------:R-:W3:Y:S01]  /*04d0*/  LDG.E R26, desc[UR16][R4.64+0x14] ;  /* 0x00001410041a7981 */ /* 0x000ee2000c1e1900 */
[----:B----4-:R-:W-:-:S03]  /*04e0*/  FFMA R23, R18, R21, R23 ;  /* 0x0000001512177223 */ /* 0x010fc60000000017 */
[----:B------:R-:W4:Y:S04]  /*04f0*/  LDG.E R18, desc[UR16][R2.64+-0x8] ;  /* 0xfffff81002127981 */ /* 0x000f28000c1e1900 */
[----:B------:R-:W4:Y:S01]  /*0500*/  LDG.E R21, desc[UR16][R4.64+-0x8] ;  /* 0xfffff81004157981 */ /* 0x000f22000c1e1900 */
[----:B-----5:R-:W-:-:S03]  /*0510*/  FFMA R17, R20, R17, R23 ;  /* 0x0000001114117223 */ /* 0x020fc60000000017 */
        /* <DEDUP_REMOVED lines=19> */
[----:B------:R-:W3:Y:S04]  /*0650*/  LDG.E R16, desc[UR16][R2.64+0x18] ;  /* 0x0000181002107981 */ /* 0x000ee8000c1e1900 */
[----:B------:R-:W3:Y:S01]  /*0660*/  LDG.E R25, desc[UR16][R2.64+0x1c] ;  /* 0x00001c1002197981 */ /* 0x000ee2000c1e1900 */
[----:B------:R-:W-:Y:S01]  /*0670*/  IADD3 R13, PT, PT, R13, 0x10, RZ ;  /* 0x000000100d0d7810 */ /* 0x000fe20007ffe0ff */
[----:B----4-:R-:W-:-:S03]  /*0680*/  FFMA R21, R21, R18, R29 ;  /* 0x0000001215157223 */ /* 0x010fc6000000001d */
[----:B------:R-:W-:Y:S01]  /*0690*/  ISETP.NE.AND P0, PT, R13, RZ, PT ;  /* 0x000000ff0d00720c */ /* 0x000fe20003f05270 */
[----:B-----5:R-:W-:Y:S01]  /*06a0*/  FFMA R21, R20, R23, R21 ;  /* 0x0000001714157223 */ /* 0x020fe20000000015 */
[----:B------:R-:W-:Y:S02]  /*06b0*/  IADD3 R15, PT, PT, R15, 0x10, RZ ;  /* 0x000000100f0f7810 */ /* 0x000fe40007ffe0ff */
[----:B------:R-:W-:Y:S01]  /*06c0*/  IADD3 R7, PT, PT, R7, 0x10, RZ ;  /* 0x0000001007077810 */ /* 0x000fe20007ffe0ff */
[----:B--2---:R-:W-:-:S04]  /*06d0*/  FFMA R14, R14, R17, R21 ;  /* 0x000000110e0e7223 */ /* 0x004fc80000000015 */
[----:B---3--:R-:W-:-:S04]  /*06e0*/  FFMA R19, R19, R26, R14 ;  /* 0x0000001a13137223 */ /* 0x008fc8000000000e */
[----:B------:R-:W-:-:S04]  /*06f0*/  FFMA R16, R16, R27, R19 ;  /* 0x0000001b10107223 */ /* 0x000fc80000000013 */
[----:B------:R-:W-:Y:S01]  /*0700*/  FFMA R14, R25, R28, R16 ;  /* 0x0000001c190e7223 */ /* 0x000fe20000000010 */
[----:B------:R-:W-:Y:S06]  /*0710*/  @P0 BRA `(.L_x_11) ;  /* 0xfffffffc00140947 */ /* 0x000fec000383ffff */
[----:B------:R-:W-:-:S07]  /*0720*/  MOV R7, R8 ;  /* 0x0000000800077202 */ /* 0x000fce0000000f00 */
.L_x_10:
[----:B------:R-:W-:-:S13]  /*0730*/  ISETP.NE.AND P0, PT, R22, RZ, PT ;  /* 0x000000ff1600720c */ /* 0x000fda0003f05270 */
[----:B------:R-:W-:Y:S05]  /*0740*/  @!P0 BRA `(.L_x_12) ;  /* 0x0000000400388947 */ /* 0x000fea0003800000 */
[----:B------:R-:W-:Y:S02]  /*0750*/  IADD3 R2, PT, PT, R22, -0x1, RZ ;  /* 0xffffffff16027810 */ /* 0x000fe40007ffe0ff */
[----:B------:R-:W-:Y:S02]  /*0760*/  ISETP.NE.AND P1, PT, R24, RZ, PT ;  /* 0x000000ff1800720c */ /* 0x000fe40003f25270 */
[----:B------:R-:W-:-:S13]  /*0770*/  ISETP.GE.U32.AND P0, PT, R2, 0x7, PT ;  /* 0x000000070200780c */ /* 0x000fda0003f06070 */
[----:B------:R-:W-:Y:S05]  /*0780*/  @!P0 BRA `(.L_x_13) ;  /* 0x00000000007c8947 */ /* 0x000fea0003800000 */
[----:B------:R-:W0:Y:S01]  /*0790*/  LDC.64 R2, c[0x0][0x380] ;  /* 0x0000e000ff027b82 */ /* 0x000e220000000a00 */
[----:B------:R-:W-:Y:S02]  /*07a0*/  IADD3 R13, PT, PT, R12, R7, RZ ;  /* 0x000000070c0d7210 */ /* 0x000fe40007ffe0ff */
[----:B------:R-:W-:-:S05]  /*07b0*/  IADD3 R15, PT, PT, R7, UR6, RZ ;  /* 0x00000006070f7c10 */ /* 0x000fca000fffe0ff */
[----:B------:R-:W1:Y:S01]  /*07c0*/  LDC.64 R4, c[0x0][0x388] ;  /* 0x0000e200ff047b82 */ /* 0x000e620000000a00 */
[----:B0-----:R-:W-:-:S05]  /*07d0*/  IMAD.WIDE R2, R13, 0x4, R2 ;  /* 0x000000040d027825 */ /* 0x001fca00078e0202 */
[----:B------:R-:W2:Y:S01]  /*07e0*/  LDG.E R19, desc[UR16][R2.64] ;  /* 0x0000001002137981 */ /* 0x000ea2000c1e1900 */
[----:B-1----:R-:W-:-:S03]  /*07f0*/  IMAD.WIDE R4, R15, 0x4, R4 ;  /* 0x000000040f047825 */ /* 0x002fc600078e0204 */
[----:B------:R-:W3:Y:S04]  /*0800*/  LDG.E R13, desc[UR16][R2.64+0x4] ;  /* 0x00000410020d7981 */ /* 0x000ee8000c1e1900 */
[----:B------:R-:W2:Y:S04]  /*0810*/  LDG.E R21, desc[UR16][R4.64] ;  /* 0x0000001004157981 */ /* 0x000ea8000c1e1900 */
[----:B------:R-:W3:Y:S04]  /*0820*/  LDG.E R16, desc[UR16][R4.64+0x4] ;  /* 0x0000041004107981 */ /* 0x000ee8000c1e1900 */
[----:B------:R-:W4:Y:S04]  /*0830*/  LDG.E R15, desc[UR16][R2.64+0x8] ;  /* 0x00000810020f7981 */ /* 0x000f28000c1e1900 */
[----:B------:R-:W4:Y:S04]  /*0840*/  LDG.E R18, desc[UR16][R4.64+0x8] ;  /* 0x0000081004127981 */ /* 0x000f28000c1e1900 */
[----:B------:R-:W5:Y:S04]  /*0850*/  LDG.E R17, desc[UR16][R2.64+0xc] ;  /* 0x00000c1002117981 */ /* 0x000f68000c1e1900 */
[----:B------:R-:W5:Y:S04]  /*0860*/  LDG.E R20, desc[UR16][R4.64+0xc] ;  /* 0x00000c1004147981 */ /* 0x000f68000c1e1900 */
[----:B------:R-:W5:Y:S04]  /*0870*/  LDG.E R26, desc[UR16][R4.64+0x10] ;  /* 0x00001010041a7981 */ /* 0x000f68000c1e1900 */
[----:B------:R-:W5:Y:S04]  /*0880*/  LDG.E R28, desc[UR16][R4.64+0x14] ;  /* 0x00001410041c7981 */ /* 0x000f68000c1e1900 */
[----:B------:R-:W5:Y:S04]  /*0890*/  LDG.E R25, desc[UR16][R4.64+0x18] ;  /* 0x0000181004197981 */ /* 0x000f68000c1e1900 */
[----:B------:R-:W5:Y:S04]  /*08a0*/  LDG.E R23, desc[UR16][R2.64+0x1c] ;  /* 0x00001c1002177981 */ /* 0x000f68000c1e1900 */
[----:B------:R-:W5:Y:S01]  /*08b0*/  LDG.E R27, desc[UR16][R4.64+0x1c] ;  /* 0x00001c10041b7981 */ /* 0x000f62000c1e1900 */
[----:B--2---:R-:W-:-:S03]  /*08c0*/  FFMA R29, R19, R21, R14 ;  /* 0x00000015131d7223 */ /* 0x004fc6000000000e */
[----:B------:R-:W2:Y:S04]  /*08d0*/  LDG.E R21, desc[UR16][R2.64+0x10] ;  /* 0x0000101002157981 */ /* 0x000ea8000c1e1900 */
[----:B------:R-:W2:Y:S04]  /*08e0*/  LDG.E R19, desc[UR16][R2.64+0x14] ;  /* 0x0000141002137981 */ /* 0x000ea8000c1e1900 */
[----:B------:R-:W2:Y:S01]  /*08f0*/  LDG.E R14, desc[UR16][R2.64+0x18] ;  /* 0x00001810020e7981 */ /* 0x000ea2000c1e1900 */
[----:B---3--:R-:W-:-:S04]  /*0900*/  FFMA R16, R13, R16, R29 ;  /* 0x000000100d107223 */ /* 0x008fc8000000001d */
[----:B----4-:R-:W-:-:S04]  /*0910*/  FFMA R16, R15, R18, R16 ;  /* 0x000000120f107223 */ /* 0x010fc80000000010 */
[----:B-----5:R-:W-:Y:S01]  /*0920*/  FFMA R16, R17, R20, R16 ;  /* 0x0000001411107223 */ /* 0x020fe20000000010 */
[----:B------:R-:W-:-:S03]  /*0930*/  IADD3 R7, PT, PT, R7, 0x8, RZ ;  /* 0x0000000807077810 */ /* 0x000fc60007ffe0ff */
[----:B--2---:R-:W-:-:S04]  /*0940*/  FFMA R16, R21, R26, R16 ;  /* 0x0000001a15107223 */ /* 0x004fc80000000010 */
[----:B------:R-:W-:-:S04]  /*0950*/  FFMA R19, R19, R28, R16 ;  /* 0x0000001c13137223 */ /* 0x000fc80000000010 */
[----:B------:R-:W-:-:S04]  /*0960*/  FFMA R14, R14, R25, R19 ;  /* 0x000000190e0e7223 */ /* 0x000fc80000000013 */
[----:B------:R-:W-:-:S07]  /*0970*/  FFMA R14, R23, R27, R14 ;  /* 0x0000001b170e7223 */ /* 0x000fce000000000e */
.L_x_13:
        /* <DEDUP_REMOVED lines=18> */
[----:B------:R-:W5:Y:S01]  /*0aa0*/  LDG.E R21, desc[UR16][R2.64+0xc] ;  /* 0x00000c1002157981 */ /* 0x000f62000c1e1900 */
[----:B------:R-:W-:Y:S01]  /*0ab0*/  IADD3 R7, PT, PT, R7, 0x4, RZ ;  /* 0x0000000407077810 */ /* 0x000fe20007ffe0ff */
[----:B--2---:R-:W-:-:S04]  /*0ac0*/  FFMA R13, R13, R15, R14 ;  /* 0x0000000f0d0d7223 */ /* 0x004fc8000000000e */
[----:B---3--:R-:W-:-:S04]  /*0ad0*/  FFMA R13, R16, R17, R13 ;  /* 0x00000011100d7223 */ /* 0x008fc8000000000d */
[----:B----4-:R-:W-:-:S04]  /*0ae0*/  FFMA R13, R18, R19, R13 ;  /* 0x00000013120d7223 */ /* 0x010fc8000000000d */
[----:B-----5:R-:W-:-:S07]  /*0af0*/  FFMA R14, R20, R21, R13 ;  /* 0x00000015140e7223 */ /* 0x020fce000000000d */
.L_x_14:
[----:B------:R-:W-:Y:S05]  /*0b00*/  @!P1 BRA `(.L_x_12) ;  /* 0x0000000000489947 */ /* 0x000fea0003800000 */
[----:B------:R-:W0:Y:S01]  /*0b10*/  LDC.64 R4, c[0x0][0x380] ;  /* 0x0000e000ff047b82 */ /* 0x000e220000000a00 */
[----:B------:R-:W-:Y:S02]  /*0b20*/  IADD3 R13, PT, PT, R12, R7, RZ ;  /* 0x000000070c0d7210 */ /* 0x000fe40007ffe0ff */
[----:B------:R-:W-:-:S05]  /*0b30*/  IADD3 R7, PT, PT, R7, UR6, RZ ;  /* 0x0000000607077c10 */ /* 0x000fca000fffe0ff */
[----:B------:R-:W1:Y:S01]  /*0b40*/  LDC.64 R2, c[0x0][0x388] ;  /* 0x0000e200ff027b82 */ /* 0x000e620000000a00 */
[----:B0-----:R-:W-:-:S04]  /*0b50*/  IMAD.WIDE R4, R13, 0x4, R4 ;  /* 0x000000040d047825 */ /* 0x001fc800078e0204 */
[----:B-1----:R-:W-:Y:S02]  /*0b60*/  IMAD.WIDE R2, R7, 0x4, R2 ;  /* 0x0000000407027825 */ /* 0x002fe400078e0202 */
[----:B------:R-:W2:Y:S04]  /*0b70*/  LDG.E R7, desc[UR16][R4.64] ;  /* 0x0000001004077981 */ /* 0x000ea8000c1e1900 */
[----:B------:R-:W2:Y:S01]  /*0b80*/  LDG.E R12, desc[UR16][R2.64] ;  /* 0x00000010020c7981 */ /* 0x000ea2000c1e1900 */
[----:B------:R-:W-:Y:S01]  /*0b90*/  ISETP.NE.AND P0, PT, R9, 0x1, PT ;  /* 0x000000010900780c */ /* 0x000fe20003f05270 */
[----:B--2---:R-:W-:-:S12]  /*0ba0*/  FFMA R14, R7, R12, R14 ;  /* 0x0000000c070e7223 */ /* 0x004fd8000000000e */
[----:B------:R-:W-:Y:S05]  /*0bb0*/  @!P0 BRA `(.L_x_12) ;  /* 0x00000000001c8947 */ /* 0x000fea0003800000 */
[----:B------:R-:W-:Y:S01]  /*0bc0*/  ISETP.NE.AND P0, PT, R9, 0x2, PT ;  /* 0x000000020900780c */ /* 0x000fe20003f05270 */
[----:B------:R-:W2:Y:S04]  /*0bd0*/  LDG.E R7, desc[UR16][R4.64+0x4] ;  /* 0x0000041004077981 */ /* 0x000ea8000c1e1900 */
[----:B------:R-:W2:Y:S08]  /*0be0*/  LDG.E R12, desc[UR16][R2.64+0x4] ;  /* 0x00000410020c7981 */ /* 0x000eb0000c1e1900 */
[----:B------:R-:W3:Y:S04]  /*0bf0*/  @P0 LDG.E R13, desc[UR16][R4.64+0x8] ;  /* 0x00000810040d0981 */ /* 0x000ee8000c1e1900 */
[----:B------:R-:W3:Y:S01]  /*0c00*/  @P0 LDG.E R15, desc[UR16][R2.64+0x8] ;  /* 0x00000810020f0981 */ /* 0x000ee2000c1e1900 */
[----:B--2---:R-:W-:-:S04]  /*0c10*/  FFMA R14, R7, R12, R14 ;  /* 0x0000000c070e7223 */ /* 0x004fc8000000000e */
[----:B---3--:R-:W-:-:S07]  /*0c20*/  @P0 FFMA R14, R13, R15, R14 ;  /* 0x0000000f0d0e0223 */ /* 0x008fce000000000e */
.L_x_12:
[----:B------:R-:W-:Y:S05]  /*0c30*/  BRA.U UP2, `(.L_x_15) ;  /* 0xfffffff502947547 */ /* 0x000fea000b83ffff */
[----:B------:R-:W-:Y:S05]  /*0c40*/  BRA.U UP1, `(.L_x_16) ;  /* 0xfffffff501747547 */ /* 0x000fea000b83ffff */
.L_x_9:
[----:B------:R-:W0:Y:S01]  /*0c50*/  LDC R5, c[0x0][0x3ac] ;  /* 0x0000eb00ff057b82 */ /* 0x000e220000000800 */
[----:B------:R-:W1:Y:S07]  /*0c60*/  LDCU UR4, c[0x0][0x3b0] ;  /* 0x00007600ff0477ac */ /* 0x000e6e0008000800 */
[----:B------:R-:W2:Y:S01]  /*0c70*/  LDC.64 R2, c[0x0][0x390] ;  /* 0x0000e400ff027b82 */ /* 0x000ea20000000a00 */
[----:B0-----:R-:W-:-:S04]  /*0c80*/  IMAD R5, R5, UR11, R0 ;  /* 0x0000000b05057c24 */ /* 0x001fc8000f8e0200 */
[----:B-1----:R-:W-:-:S04]  /*0c90*/  IMAD R5, R5, UR4, R6 ;  /* 0x0000000405057c24 */ /* 0x002fc8000f8e0206 */
[----:B--2---:R-:W-:-:S05]  /*0ca0*/  IMAD.WIDE R2, R5, 0x4, R2 ;  /* 0x0000000405027825 */ /* 0x004fca00078e0202 */
[----:B------:R-:W-:Y:S01]  /*0cb0*/  STG.E desc[UR16][R2.64], R14 ;  /* 0x0000000e02007986 */ /* 0x000fe2000c101910 */
[----:B------:R-:W-:Y:S05]  /*0cc0*/  EXIT ;  /* 0x000000000000794d */ /* 0x000fea0003800000 */
.L_x_17:
        /* <DEDUP_REMOVED lines=11> */
.L_x_36:


//--------------------- .text._Z11subsample2DPfS_iiii --------------------------
	.section	.text._Z11subsample2DPfS_iiii,"ax",@progbits
	.align	128
        .global         _Z11subsample2DPfS_iiii
        .type           _Z11subsample2DPfS_iiii,@function
        .size           _Z11subsample2DPfS_iiii,(.L_x_37 - _Z11subsample2DPfS_iiii)
        .other          _Z11subsample2DPfS_iiii,@"STO_CUDA_ENTRY STV_DEFAULT"
_Z11subsample2DPfS_iiii:
.text._Z11subsample2DPfS_iiii:
[----:B------:R-:W-:Y:S01]  /*0000*/  LDC R1, c[0x0][0x37c] ;  /* 0x0000df00ff017b82 */ /* 0x000fe20000000800 */
[----:B------:R-:W0:Y:S07]  /*0010*/  S2R R3, SR_TID.Y ;  /* 0x0000000000037919 */ /* 0x000e2e0000002200 */
[----:B------:R-:W0:Y:S01]  /*0020*/  S2UR UR4, SR_CTAID.Y ;  /* 0x00000000000479c3 */ /* 0x000e220000002600 */
[----:B------:R-:W1:Y:S01]  /*0030*/  LDCU.64 UR6, c[0x0][0x398] ;  /* 0x00007300ff0677ac */ /* 0x000e620008000a00 */
[----:B------:R-:W2:Y:S06]  /*0040*/  S2R R5, SR_TID.X ;  /* 0x0000000000057919 */ /* 0x000eac0000002100 */
[----:B------:R-:W0:Y:S08]  /*0050*/  LDC R0, c[0x0][0x364] ;  /* 0x0000d900ff007b82 */ /* 0x000e300000000800 */
[----:B------:R-:W2:Y:S08]  /*0060*/  S2UR UR5, SR_CTAID.X ;  /* 0x00000000000579c3 */ /* 0x000eb00000002500 */
[----:B------:R-:W2:Y:S01]  /*0070*/  LDC R8, c[0x0][0x360] ;  /* 0x0000d800ff087b82 */ /* 0x000ea20000000800 */
[----:B0-----:R-:W-:-:S05]  /*0080*/  IMAD R0, R0, UR4, R3 ;  /* 0x0000000400007c24 */ /* 0x001fca000f8e0203 */
[----:B-1----:R-:W-:Y:S01]  /*0090*/  ISETP.GE.AND P0, PT, R0, UR7, PT ;  /* 0x0000000700007c0c */ /* 0x002fe2000bf06270 */
[----:B--2---:R-:W-:-:S05]  /*00a0*/  IMAD R8, R8, UR5, R5 ;  /* 0x0000000508087c24 */ /* 0x004fca000f8e0205 */
[----:B------:R-:W-:-:S13]  /*00b0*/  ISETP.GE.OR P0, PT, R8, UR6, P0 ;  /* 0x0000000608007c0c */ /* 0x000fda0008706670 */
[----:B------:R-:W-:Y:S05]  /*00c0*/  @P0 EXIT ;  /* 0x000000000000094d */ /* 0x000fea0003800000 */
[----:B------:R-:W0:Y:S01]  /*00d0*/  S2R R11, SR_CTAID.Z ;  /* 0x00000000000b7919 */ /* 0x000e220000002700 */
[----:B------:R-:W0:Y:S01]  /*00e0*/  LDC.64 R6, c[0x0][0x390] ;  /* 0x0000e400ff067b82 */ /* 0x000e220000000a00 */
[----:B------:R-:W1:Y:S01]  /*00f0*/  LDCU.64 UR4, c[0x0][0x358] ;  /* 0x00006b00ff0477ac */ /* 0x000e620008000a00 */
[----:B------:R-:W-:Y:S02]  /*0100*/  SHF.L.U32 R4, R0, 0x1, RZ ;  /* 0x0000000100047819 */ /* 0x000fe400000006ff */
[----:B------:R-:W-:-:S04]  /*0110*/  SHF.L.U32 R5, R8, 0x1, RZ ;  /* 0x0000000108057819 */ /* 0x000fc800000006ff */
[----:B------:R-:W2:Y:S01]  /*0120*/  LDC.64 R2, c[0x0][0x380] ;  /* 0x0000e000ff027b82 */ /* 0x000ea20000000a00 */
[----:B0-----:R-:W-:-:S04]  /*0130*/  IMAD R4, R11, R7, R4 ;  /* 0x000000070b047224 */ /* 0x001fc800078e0204 */
[----:B------:R-:W-:-:S04]  /*0140*/  IMAD R5, R4, R6, R5 ;  /* 0x0000000604057224 */ /* 0x000fc800078e0205 */
[----:B--2---:R-:W-:-:S05]  /*0150*/  IMAD.WIDE R2, R5, 0x4, R2 ;  /* 0x0000000405027825 */ /* 0x004fca00078e0202 */
[----:B-1----:R-:W2:Y:S01]  /*0160*/  LDG.E R9, desc[UR4][R2.64] ;  /* 0x0000000402097981 */ /* 0x002ea2000c1e1900 */
[----:B------:R-:W-:Y:S02]  /*0170*/  IMAD.WIDE R4, R6, 0x4, R2 ;  /* 0x0000000406047825 */ /* 0x000fe400078e0202 */
[----:B------:R-:W0:Y:S01]  /*0180*/  LDC.64 R6, c[0x0][0x388] ;  /* 0x0000e200ff067b82 */ /* 0x000e220000000a00 */
[----:B------:R-:W3:Y:S04]  /*0190*/  LDG.E R10, desc[UR4][R2.64+0x4] ;  /* 0x00000404020a7981 */ /* 0x000ee8000c1e1900 */
[----:B------:R-:W4:Y:S04]  /*01a0*/  LDG.E R12, desc[UR4][R4.64] ;  /* 0x00000004040c7981 */ /* 0x000f28000c1e1900 */
[----:B------:R-:W5:Y:S01]  /*01b0*/  LDG.E R14, desc[UR4][R4.64+0x4] ;  /* 0x00000404040e7981 */ /* 0x000f62000c1e1900 */
[----:B------:R-:W-:-:S04]  /*01c0*/  IMAD R11, R11, UR7, R0 ;  /* 0x000000070b0b7c24 */ /* 0x000fc8000f8e0200 */
[----:B------:R-:W-:-:S04]  /*01d0*/  IMAD R11, R11, UR6, R8 ;  /* 0x000000060b0b7c24 */ /* 0x000fc8000f8e0208 */
[----:B0-----:R-:W-:-:S04]  /*01e0*/  IMAD.WIDE R6, R11, 0x4, R6 ;  /* 0x000000040b067825 */ /* 0x001fc800078e0206 */
[----:B--2---:R-:W-:-:S04]  /*01f0*/  FADD R9, RZ, R9 ;  /* 0x00000009ff097221 */ /* 0x004fc80000000000 */
[----:B---3--:R-:W-:-:S04]  /*0200*/  FADD R9, R9, R10 ;  /* 0x0000000a09097221 */ /* 0x008fc80000000000 */
[----:B----4-:R-:W-:-:S04]  /*0210*/  FADD R9, R9, R12 ;  /* 0x0000000c09097221 */ /* 0x010fc80000000000 */
[----:B-----5:R-:W-:-:S04]  /*0220*/  FADD R9, R9, R14 ;  /* 0x0000000e09097221 */ /* 0x020fc80000000000 */
[----:B------:R-:W-:-:S05]  /*0230*/  FMUL R9, R9, 0.25 ;  /* 0x3e80000009097820 */ /* 0x000fca0000400000 */
[----:B------:R-:W-:Y:S01]  /*0240*/  STG.E desc[UR4][R6.64], R9 ;  /* 0x0000000906007986 */ /* 0x000fe2000c101904 */
[----:B------:R-:W-:Y:S05]  /*0250*/  EXIT ;  /* 0x000000000000794d */ /* 0x000fea0003800000 */
.L_x_18:
        /* <DEDUP_REMOVED lines=10> */
.L_x_37:


//--------------------- .text._Z11convolve_2DPfS_S_iiiiii --------------------------
	.section	.text._Z11convolve_2DPfS_S_iiiiii,"ax",@progbits
	.align	128
        .global         _Z11convolve_2DPfS_S_iiiiii
        .type           _Z11convolve_2DPfS_S_iiiiii,@function
        .size           _Z11convolve_2DPfS_S_iiiiii,(.L_x_38 - _Z11convolve_2DPfS_S_iiiiii)
        .other          _Z11convolve_2DPfS_S_iiiiii,@"STO_CUDA_ENTRY STV_DEFAULT"
_Z11convolve_2DPfS_S_iiiiii:
.text._Z11convolve_2DPfS_S_iiiiii:
[----:B------:R-:W-:Y:S01]  /*0000*/  LDC R1, c[0x0][0x37c] ;  /* 0x0000df00ff017b82 */ /* 0x000fe20000000800 */
[----:B------:R-:W0:Y:S07]  /*0010*/  S2R R3, SR_TID.X ;  /* 0x0000000000037919 */ /* 0x000e2e0000002100 */
[----:B------:R-:W1:Y:S01]  /*0020*/  LDC R7, c[0x0][0x364] ;  /* 0x0000d900ff077b82 */ /* 0x000e620000000800 */
[----:B------:R-:W2:Y:S01]  /*0030*/  LDCU.64 UR6, c[0x0][0x3a0] ;  /* 0x00007400ff0677ac */ /* 0x000ea20008000a00 */
[----:B------:R-:W1:Y:S06]  /*0040*/  S2R R2, SR_TID.Y ;  /* 0x0000000000027919 */ /* 0x000e6c0000002200 */
[----:B------:R-:W0:Y:S08]  /*0050*/  S2UR UR5, SR_CTAID.X ;  /* 0x00000000000579c3 */ /* 0x000e300000002500 */
[----:B------:R-:W0:Y:S08]  /*0060*/  LDC R0, c[0x0][0x360] ;  /* 0x0000d800ff007b82 */ /* 0x000e300000000800 */
[----:B------:R-:W1:Y:S01]  /*0070*/  S2UR UR4, SR_CTAID.Y ;  /* 0x00000000000479c3 */ /* 0x000e620000002600 */
[----:B0-----:R-:W-:-:S05]  /*0080*/  IMAD R0, R0, UR5, R3 ;  /* 0x0000000500007c24 */ /* 0x001fca000f8e0203 */
[----:B--2---:R-:W-:Y:S01]  /*0090*/  ISETP.GE.AND P0, PT, R0, UR7, PT ;  /* 0x0000000700007c0c */ /* 0x004fe2000bf06270 */
[----:B-1----:R-:W-:-:S05]  /*00a0*/  IMAD R7, R7, UR4, R2 ;  /* 0x0000000407077c24 */ /* 0x002fca000f8e0202 */
[----:B------:R-:W-:-:S13]  /*00b0*/  ISETP.GE.OR P0, PT, R7, UR6, P0 ;  /* 0x0000000607007c0c */ /* 0x000fda0008706670 */
[----:B------:R-:W-:Y:S05]  /*00c0*/  @P0 EXIT ;  /* 0x000000000000094d */ /* 0x000fea0003800000 */
[----:B------:R-:W0:Y:S01]  /*00d0*/  LDC R8, c[0x0][0x3a8] ;  /* 0x0000ea00ff087b82 */ /* 0x000e220000000800 */
[----:B------:R-:W1:Y:S01]  /*00e0*/  LDCU.64 UR8, c[0x0][0x358] ;  /* 0x00006b00ff0877ac */ /* 0x000e620008000a00 */
[----:B------:R-:W-:-:S06]  /*00f0*/  HFMA2 R14, -RZ, RZ, 0, 0 ;  /* 0x00000000ff0e7431 */ /* 0x000fcc00000001ff */
[----:B------:R-:W2:Y:S01]  /*0100*/  S2UR UR6, SR_CTAID.Z ;  /* 0x00000000000679c3 */ /* 0x000ea20000002700 */
[----:B0-----:R-:W-:-:S13]  /*0110*/  ISETP.GE.AND P0, PT, R8, 0x1, PT ;  /* 0x000000010800780c */ /* 0x001fda0003f06270 */
[----:B-12---:R-:W-:Y:S05]  /*0120*/  @!P0 BRA `(.L_x_19) ;  /* 0x0000000800808947 */ /* 0x006fea0003800000 */
[C---:B------:R-:W-:Y:S01]  /*0130*/  LOP3.LUT R6, R8.reuse, 0x7ffffff0, RZ, 0xc0, !PT ;  /* 0x7ffffff008067812 */ /* 0x040fe200078ec0ff */
[----:B------:R-:W-:Y:S01]  /*0140*/  UMOV UR4, URZ ;  /* 0x000000ff00047c82 */ /* 0x000fe20008000000 */
[C---:B------:R-:W-:Y:S02]  /*0150*/  LOP3.LUT R20, R8.reuse, 0xf, RZ, 0xc0, !PT ;  /* 0x0000000f08147812 */ /* 0x040fe400078ec0ff */
[C---:B------:R-:W-:Y:S02]  /*0160*/  LOP3.LUT R21, R8.reuse, 0x7, RZ, 0xc0, !PT ;  /* 0x0000000708157812 */ /* 0x040fe400078ec0ff */
[----:B------:R-:W-:Y:S02]  /*0170*/  LOP3.LUT R8, R8, 0x3, RZ, 0xc0, !PT ;  /* 0x0000000308087812 */ /* 0x000fe400078ec0ff */
[----:B------:R-:W-:Y:S02]  /*0180*/  MOV R14, RZ ;  /* 0x000000ff000e7202 */ /* 0x000fe40000000f00 */
[----:B------:R-:W-:-:S07]  /*0190*/  IADD3 R9, PT, PT, -R6, RZ, RZ ;  /* 0x000000ff06097210 */ /* 0x000fce0007ffe1ff */
.L_x_25:
[----:B------:R-:W0:Y:S01]  /*01a0*/  LDCU UR10, c[0x0][0x3a8] ;  /* 0x00007500ff0a77ac */ /* 0x000e220008000800 */
[----:B------:R-:W-:Y:S02]  /*01b0*/  IADD3 R3, PT, PT, R7, UR4, RZ ;  /* 0x0000000407037c10 */ /* 0x000fe4000fffe0ff */
[----:B------:R-:W-:Y:S01]  /*01c0*/  MOV R11, RZ ;  /* 0x000000ff000b7202 */ /* 0x000fe20000000f00 */
        /* <DEDUP_REMOVED lines=11> */
.L_x_21:
[----:B------:R-:W0:Y:S08]  /*0280*/  LDC.64 R4, c[0x0][0x380] ;  /* 0x0000e000ff047b82 */ /* 0x000e300000000a00 */
        /* <DEDUP_REMOVED lines=12> */
[----:B------:R-:W5:Y:S01]  /*0350*/  LDG.E R17, desc[UR8][R2.64+0x10] ;  /* 0x0000100802117981 */ /* 0x000f62000c1e1900 */
[----:B--2---:R-:W-:-:S03]  /*0360*/  FFMA R15, R15, R24, R14 ;  /* 0x000000180f0f7223 */ /* 0x004fc6000000000e */
[----:B------:R-:W2:Y:S01]  /*0370*/  LDG.E R14, desc[UR8][R4.64+0x14] ;  /* 0x00001408040e7981 */ /* 0x000ea2000c1e1900 */
[----:B---3--:R-:W-:-:S03]  /*0380*/  FFMA R26, R26, R25, R15 ;  /* 0x000000191a1a7223 */ /* 0x008fc6000000000f */
[----:B------:R-:W2:Y:S04]  /*0390*/  LDG.E R15, desc[UR8][R2.64+0x14] ;  /* 0x00001408020f7981 */ /* 0x000ea8000c1e1900 */
[----:B------:R-:W3:Y:S01]  /*03a0*/  LDG.E R24, desc[UR8][R4.64+0x20] ;  /* 0x0000200804187981 */ /* 0x000ee2000c1e1900 */
[----:B----4-:R-:W-:-:S03]  /*03b0*/  FFMA R25, R23, R22, R26 ;  /* 0x0000001617197223 */ /* 0x010fc6000000001a */
[----:B------:R-:W4:Y:S04]  /*03c0*/  LDG.E R22, desc[UR8][R4.64+0x18] ;  /* 0x0000180804167981 */ /* 0x000f28000c1e1900 */
[----:B------:R-:W4:Y:S01]  /*03d0*/  LDG.E R23, desc[UR8][R2.64+0x18] ;  /* 0x0000180802177981 */ /* 0x000f22000c1e1900 */
[----:B-----5:R-:W-:-:S03]  /*03e0*/  FFMA R25, R18, R19, R25 ;  /* 0x0000001312197223 */ /* 0x020fc60000000019 */
[----:B------:R-:W5:Y:S04]  /*03f0*/  LDG.E R18, desc[UR8][R4.64+0x1c] ;  /* 0x00001c0804127981 */ /* 0x000f68000c1e1900 */
[----:B------:R-:W5:Y:S01]  /*0400*/  LDG.E R19, desc[UR8][R2.64+0x1c] ;  /* 0x00001c0802137981 */ /* 0x000f62000c1e1900 */
[----:B------:R-:W-:-:S03]  /*0410*/  FFMA R27, R16, R17, R25 ;  /* 0x00000011101b7223 */ /* 0x000fc60000000019 */
[----:B------:R-:W3:Y:S04]  /*0420*/  LDG.E R25, desc[UR8][R2.64+0x20] ;  /* 0x0000200802197981 */ /* 0x000ee8000c1e1900 */
[----:B------:R-:W3:Y:S04]  /*0430*/  LDG.E R16, desc[UR8][R4.64+0x24] ;  /* 0x0000240804107981 */ /* 0x000ee8000c1e1900 */
[----:B------:R-:W3:Y:S04]  /*0440*/  LDG.E R17, desc[UR8][R2.64+0x24] ;  /* 0x0000240802117981 */ /* 0x000ee8000c1e1900 */
[----:B------:R-:W3:Y:S01]  /*0450*/  LDG.E R26, desc[UR8][R4.64+0x3c] ;  /* 0x00003c08041a7981 */ /* 0x000ee2000c1e1900 */
[----:B--2---:R-:W-:-:S03]  /*0460*/  FFMA R15, R14, R15, R27 ;  /* 0x0000000f0e0f7223 */ /* 0x004fc6000000001b */
[----:B------:R-:W2:Y:S04]  /*0470*/  LDG.E R14, desc[UR8][R2.64+0x28] ;  /* 0x00002808020e7981 */ /* 0x000ea8000c1e1900 */
[----:B------:R-:W2:Y:S01]  /*0480*/  LDG.E R27, desc[UR8][R2.64+0x3c] ;  /* 0x00003c08021b7981 */ /* 0x000ea2000c1e1900 */
[----:B----4-:R-:W-:-:S03]  /*0490*/  FFMA R23, R22, R23, R15 ;  /* 0x0000001716177223 */ /* 0x010fc6000000000f */
[----:B------:R-:W2:Y:S04]  /*04a0*/  LDG.E R15, desc[UR8][R4.64+0x28] ;  /* 0x00002808040f7981 */ /* 0x000ea8000c1e1900 */
[----:B------:R-:W4:Y:S01]  /*04b0*/  LDG.E R22, desc[UR8][R4.64+0x30] ;  /* 0x0000300804167981 */ /* 0x000f22000c1e1900 */
[----:B-----5:R-:W-:-:S03]  /*04c0*/  FFMA R23, R18, R19, R23 ;  /* 0x0000001312177223 */ /* 0x020fc60000000017 */
[----:B------:R-:W5:Y:S01]  /*04d0*/  LDG.E R18, desc[UR8][R4.64+0x2c] ;  /* 0x00002c0804127981 */ /* 0x000f62000c1e1900 */
[----:B---3--:R-:W-:-:S03]  /*04e0*/  FFMA R25, R24, R25, R23 ;  /* 0x0000001918197223 */ /* 0x008fc60000000017 */
[----:B------:R-:W5:Y:S04]  /*04f0*/  LDG.E R19, desc[UR8][R2.64+0x2c] ;  /* 0x00002c0802137981 */ /* 0x000f68000c1e1900 */
[----:B------:R-:W4:Y:S01]  /*0500*/  LDG.E R23, desc[UR8][R2.64+0x30] ;  /* 0x0000300802177981 */ /* 0x000f22000c1e1900 */
[----:B------:R-:W-:-:S03]  /*0510*/  FFMA R28, R16, R17, R25 ;  /* 0x00000011101c7223 */ /* 0x000fc60000000019 */
[----:B------:R-:W3:Y:S04]  /*0520*/  LDG.E R24, desc[UR8][R4.64+0x34] ;  /* 0x0000340804187981 */ /* 0x000ee8000c1e1900 */
[----:B------:R-:W3:Y:S04]  /*0530*/  LDG.E R25, desc[UR8][R2.64+0x34] ;  /* 0x0000340802197981 */ /* 0x000ee8000c1e1900 */
[----:B------:R-:W3:Y:S04]  /*0540*/  LDG.E R16, desc[UR8][R4.64+0x38] ;  /* 0x0000380804107981 */ /* 0x000ee8000c1e1900 */
[----:B------:R-:W3:Y:S01]  /*0550*/  LDG.E R17, desc[UR8][R2.64+0x38] ;  /* 0x0000380802117981 */ /* 0x000ee2000c1e1900 */
[----:B------:R-:W-:-:S04]  /*0560*/  IADD3 R12, PT, PT, R12, 0x10, RZ ;  /* 0x000000100c0c7810 */ /* 0x000fc80007ffe0ff */
[----:B------:R-:W-:Y:S02]  /*0570*/  ISETP.NE.AND P0, PT, R12, RZ, PT ;  /* 0x000000ff0c00720c */ /* 0x000fe40003f05270 */
[----:B------:R-:W-:Y:S02]  /*0580*/  IADD3 R13, PT, PT, R13, 0x10, RZ ;  /* 0x000000100d0d7810 */ /* 0x000fe40007ffe0ff */
[----:B------:R-:W-:Y:S01]  /*0590*/  IADD3 R11, PT, PT, R11, 0x10, RZ ;  /* 0x000000100b0b7810 */ /* 0x000fe20007ffe0ff */
[----:B--2---:R-:W-:-:S04]  /*05a0*/  FFMA R15, R15, R14, R28 ;  /* 0x0000000e0f0f7223 */ /* 0x004fc8000000001c */
[----:B-----5:R-:W-:-:S04]  /*05b0*/  FFMA R15, R18, R19, R15 ;  /* 0x00000013120f7223 */ /* 0x020fc8000000000f */
[----:B----4-:R-:W-:-:S04]  /*05c0*/  FFMA R15, R22, R23, R15 ;  /* 0x00000017160f7223 */ /* 0x010fc8000000000f */
[----:B---3--:R-:W-:-:S04]  /*05d0*/  FFMA R15, R24, R25, R15 ;  /* 0x00000019180f7223 */ /* 0x008fc8000000000f */
[----:B------:R-:W-:-:S04]  /*05e0*/  FFMA R15, R16, R17, R15 ;  /* 0x00000011100f7223 */ /* 0x000fc8000000000f */
[----:B------:R-:W-:Y:S01]  /*05f0*/  FFMA R14, R26, R27, R15 ;  /* 0x0000001b1a0e7223 */ /* 0x000fe2000000000f */
[----:B------:R-:W-:Y:S06]  /*0600*/  @P0 BRA `(.L_x_21) ;  /* 0xfffffffc001c0947 */ /* 0x000fec000383ffff */
[----:B------:R-:W-:-:S07]  /*0610*/  MOV R11, R6 ;  /* 0x00000006000b7202 */ /* 0x000fce0000000f00 */
.L_x_20:
        /* <DEDUP_REMOVED lines=31> */
[----:B-----5:R-:W-:-:S04]  /*0810*/  FFMA R12, R17, R18, R12 ;  /* 0x00000012110c7223 */ /* 0x020fc8000000000c */
[----:B------:R-:W-:Y:S01]  /*0820*/  FFMA R12, R19, R22, R12 ;  /* 0x00000016130c7223 */ /* 0x000fe2000000000c */
[----:B------:R-:W-:-:S03]  /*0830*/  IADD3 R11, PT, PT, R11, 0x8, RZ ;  /* 0x000000080b0b7810 */ /* 0x000fc60007ffe0ff */
[----:B--2---:R-:W-:-:S04]  /*0840*/  FFMA R23, R23, R24, R12 ;  /* 0x0000001817177223 */ /* 0x004fc8000000000c */
[----:B------:R-:W-:-:S04]  /*0850*/  FFMA R14, R14, R27, R23 ;  /* 0x0000001b0e0e7223 */ /* 0x000fc80000000017 */
[----:B------:R-:W-:-:S07]  /*0860*/  FFMA R14, R25, R26, R14 ;  /* 0x0000001a190e7223 */ /* 0x000fce000000000e */
.L_x_23:
        /* <DEDUP_REMOVED lines=14> */
[----:B------:R-:W4:Y:S04]  /*0950*/  LDG.E R15, desc[UR8][R4.64+0x4] ;  /* 0x00000408040f7981 */ /* 0x000f28000c1e1900 */
[----:B------:R-:W4:Y:S04]  /*0960*/  LDG.E R16, desc[UR8][R2.64+0x4] ;  /* 0x0000040802107981 */ /* 0x000f28000c1e1900 */
[----:B------:R-:W3:Y:S04]  /*0970*/  LDG.E R18, desc[UR8][R2.64+0x8] ;  /* 0x0000080802127981 */ /* 0x000ee8000c1e1900 */
[----:B------:R-:W5:Y:S04]  /*0980*/  LDG.E R19, desc[UR8][R4.64+0xc] ;  /* 0x00000c0804137981 */ /* 0x000f68000c1e1900 */
[----:B------:R-:W5:Y:S01]  /*0990*/  LDG.E R22, desc[UR8][R2.64+0xc] ;  /* 0x00000c0802167981 */ /* 0x000f62000c1e1900 */
[----:B------:R-:W-:Y:S01]  /*09a0*/  IADD3 R11, PT, PT, R11, 0x4, RZ ;  /* 0x000000040b0b7810 */ /* 0x000fe20007ffe0ff */
[----:B--2---:R-:W-:-:S04]  /*09b0*/  FFMA R12, R13, R12, R14 ;  /* 0x0000000c0d0c7223 */ /* 0x004fc8000000000e */
[----:B----4-:R-:W-:-:S04]  /*09c0*/  FFMA R12, R15, R16, R12 ;  /* 0x000000100f0c7223 */ /* 0x010fc8000000000c */
[----:B---3--:R-:W-:-:S04]  /*09d0*/  FFMA R12, R17, R18, R12 ;  /* 0x00000012110c7223 */ /* 0x008fc8000000000c */
[----:B-----5:R-:W-:-:S07]  /*09e0*/  FFMA R14, R19, R22, R12 ;  /* 0x00000016130e7223 */ /* 0x020fce000000000c */
.L_x_24:
        /* <DEDUP_REMOVED lines=19> */
.L_x_22:
[----:B------:R-:W-:Y:S05]  /*0b20*/  BRA.U UP1, `(.L_x_25) ;  /* 0xfffffff5019c7547 */ /* 0x000fea000b83ffff */
.L_x_19:
[----:B------:R-:W0:Y:S08]  /*0b30*/  LDC.64 R4, c[0x0][0x3a0] ;  /* 0x0000e800ff047b82 */ /* 0x000e300000000a00 */
[----:B------:R-:W1:Y:S01]  /*0b40*/  LDC.64 R2, c[0x0][0x390] ;  /* 0x0000e400ff027b82 */ /* 0x000e620000000a00 */
[----:B0-----:R-:W-:-:S04]  /*0b50*/  IMAD R7, R4, UR6, R7 ;  /* 0x0000000604077c24 */ /* 0x001fc8000f8e0207 */
[----:B------:R-:W-:-:S04]  /*0b60*/  IMAD R7, R7, R5, R0 ;  /* 0x0000000507077224 */ /* 0x000fc800078e0200 */
[----:B-1----:R-:W-:-:S05]  /*0b70*/  IMAD.WIDE R2, R7, 0x4, R2 ;  /* 0x0000000407027825 */ /* 0x002fca00078e0202 */
[----:B------:R-:W-:Y:S01]  /*0b80*/  STG.E desc[UR8][R2.64], R14 ;  /* 0x0000000e02007986 */ /* 0x000fe2000c101908 */
[----:B------:R-:W-:Y:S05]  /*0b90*/  EXIT ;  /* 0x000000000000794d */ /* 0x000fea0003800000 */
.L_x_26:
        /* <DEDUP_REMOVED lines=14> */
.L_x_38:


//--------------------- .text._Z14cudaMatrixMultPfS_S_ii --------------------------
	.section	.text._Z14cudaMatrixMultPfS_S_ii,"ax",@progbits
	.align	128
        .global         _Z14cudaMatrixMultPfS_S_ii
        .type           _Z14cudaMatrixMultPfS_S_ii,@function
        .size           _Z14cudaMatrixMultPfS_S_ii,(.L_x_39 - _Z14cudaMatrixMultPfS_S_ii)
        .other          _Z14cudaMatrixMultPfS_S_ii,@"STO_CUDA_ENTRY STV_DEFAULT"
_Z14cudaMatrixMultPfS_S_ii:
.text._Z14cudaMatrixMultPfS_S_ii:
[----:B------:R-:W-:Y:S01]  /*0000*/  LDC R1, c[0x0][0x37c] ;  /* 0x0000df00ff017b82 */ /* 0x000fe20000000800 */
[----:B------:R-:W0:Y:S07]  /*0010*/  S2R R3, SR_TID.X ;  /* 0x0000000000037919 */ /* 0x000e2e0000002100 */
[----:B------:R-:W1:Y:S01]  /*0020*/  S2UR UR4, SR_CTAID.Y ;  /* 0x00000000000479c3 */ /* 0x000e620000002600 */
[----:B------:R-:W2:Y:S07]  /*0030*/  S2R R9, SR_TID.Y ;  /* 0x0000000000097919 */ /* 0x000eae0000002200 */
[----:B------:R-:W0:Y:S08]  /*0040*/  S2UR UR6, SR_CTAID.X ;  /* 0x00000000000679c3 */ /* 0x000e300000002500 */
[----:B------:R-:W0:Y:S01]  /*0050*/  LDC R4, c[0x0][0x360] ;  /* 0x0000d800ff047b82 */ /* 0x000e220000000800 */
[----:B------:R-:W1:Y:S07]  /*0060*/  LDCU UR5, c[0x0][0x364] ;  /* 0x00006c80ff0577ac */ /* 0x000e6e0008000800 */
[----:B------:R-:W3:Y:S01]  /*0070*/  LDC R0, c[0x0][0x398] ;  /* 0x0000e600ff007b82 */ /* 0x000ee20000000800 */
[----:B-1----:R-:W-:Y:S01]  /*0080*/  UIMAD UR4, UR4, UR5, URZ ;  /* 0x00000005040472a4 */ /* 0x002fe2000f8e02ff */
[----:B0-----:R-:W-:-:S05]  /*0090*/  IMAD R4, R4, UR6, R3 ;  /* 0x0000000604047c24 */ /* 0x001fca000f8e0203 */
[----:B--2---:R-:W-:-:S04]  /*00a0*/  IADD3 R3, PT, PT, R9, UR4, RZ ;  /* 0x0000000409037c10 */ /* 0x004fc8000fffe0ff */
[----:B------:R-:W-:-:S04]  /*00b0*/  VIMNMX R5, PT, PT, R4, R3, !PT ;  /* 0x0000000304057248 */ /* 0x000fc80007fe0100 */
[----:B---3--:R-:W-:-:S13]  /*00c0*/  ISETP.GE.AND P0, PT, R5, R0, PT ;  /* 0x000000000500720c */ /* 0x008fda0003f06270 */
[----:B------:R-:W-:Y:S05]  /*00d0*/  @P0 EXIT ;  /* 0x000000000000094d */ /* 0x000fea0003800000 */
[C---:B------:R-:W-:Y:S01]  /*00e0*/  ISETP.GE.U32.AND P1, PT, R0.reuse, 0x8, PT ;  /* 0x000000080000780c */ /* 0x040fe20003f26070 */
[----:B------:R-:W0:Y:S01]  /*00f0*/  LDCU.64 UR8, c[0x0][0x358] ;  /* 0x00006b00ff0877ac */ /* 0x000e220008000a00 */
[----:B------:R-:W-:Y:S01]  /*0100*/  LOP3.LUT R2, R0, 0x7, RZ, 0xc0, !PT ;  /* 0x0000000700027812 */ /* 0x000fe200078ec0ff */
[----:B------:R-:W-:Y:S02]  /*0110*/  HFMA2 R10, -RZ, RZ, 0, 0 ;  /* 0x00000000ff0a7431 */ /* 0x000fe400000001ff */
[----:B------:R-:W-:Y:S01]  /*0120*/  IMAD R4, R4, R0, RZ ;  /* 0x0000000004047224 */ /* 0x000fe200078e02ff */
[----:B------:R-:W-:Y:S02]  /*0130*/  MOV R7, RZ ;  /* 0x000000ff00077202 */ /* 0x000fe40000000f00 */
[----:B------:R-:W-:-:S05]  /*0140*/  ISETP.NE.AND P0, PT, R2, RZ, PT ;  /* 0x000000ff0200720c */ /* 0x000fca0003f05270 */
[----:B------:R-:W-:Y:S08]  /*0150*/  @!P1 BRA `(.L_x_27) ;  /* 0x0000000000fc9947 */ /* 0x000ff00003800000 */
[----:B------:R-:W1:Y:S01]  /*0160*/  LDCU.64 UR6, c[0x0][0x380] ;  /* 0x00007000ff0677ac */ /* 0x000e620008000a00 */
[C---:B------:R-:W-:Y:S01]  /*0170*/  LOP3.LUT R7, R0.reuse, 0x7ffffff8, RZ, 0xc0, !PT ;  /* 0x7ffffff800077812 */ /* 0x040fe200078ec0ff */
[C-C-:B------:R-:W-:Y:S01]  /*0180*/  IMAD R11, R0.reuse, 0x3, R3.reuse ;  /* 0x00000003000b7824 */ /* 0x140fe200078e0203 */
[CC--:B------:R-:W-:Y:S01]  /*0190*/  LEA R5, R0.reuse, R3.reuse, 0x1 ;  /* 0x0000000300057211 */ /* 0x0c0fe200078e08ff */
[C-C-:B------:R-:W-:Y:S01]  /*01a0*/  IMAD R15, R0.reuse, 0x5, R3.reuse ;  /* 0x00000005000f7824 */ /* 0x140fe200078e0203 */
[CC--:B------:R-:W-:Y:S01]  /*01b0*/  LEA R13, R0.reuse, R3.reuse, 0x2 ;  /* 0x00000003000d7211 */ /* 0x0c0fe200078e10ff */
[C-C-:B------:R-:W-:Y:S01]  /*01c0*/  IMAD R17, R0.reuse, 0x6, R3.reuse ;  /* 0x0000000600117824 */ /* 0x140fe200078e0203 */
[----:B------:R-:W-:Y:S01]  /*01d0*/  MOV R10, RZ ;  /* 0x000000ff000a7202 */ /* 0x000fe20000000f00 */
[----:B------:R-:W-:Y:S01]  /*01e0*/  IMAD R25, R0, 0x7, R3 ;  /* 0x0000000700197824 */ /* 0x000fe200078e0203 */
[----:B------:R-:W-:Y:S02]  /*01f0*/  MOV R8, R4 ;  /* 0x0000000400087202 */ /* 0x000fe40000000f00 */
[----:B------:R-:W-:-:S02]  /*0200*/  MOV R29, R3 ;  /* 0x00000003001d7202 */ /* 0x000fc40000000f00 */
[----:B------:R-:W-:Y:S02]  /*0210*/  IADD3 R6, PT, PT, -R7, RZ, RZ ;  /* 0x000000ff07067210 */ /* 0x000fe40007ffe1ff */
[----:B------:R-:W-:Y:S01]  /*0220*/  IADD3 R9, PT, PT, R0, UR4, R9 ;  /* 0x0000000400097c10 */ /* 0x000fe2000fffe009 */
[----:B-1----:R-:W-:-:S04]  /*0230*/  UIADD3 UR5, UP0, UPT, UR6, 0x10, URZ ;  /* 0x0000001006057890 */ /* 0x002fc8000ff1e0ff */
[----:B------:R-:W-:-:S12]  /*0240*/  UIADD3.X UR4, UPT, UPT, URZ, UR7, URZ, UP0, !UPT ;  /* 0x00000007ff047290 */ /* 0x000fd800087fe4ff */
.L_x_28:
[----:B------:R-:W1:Y:S01]  /*0250*/  LDC.64 R18, c[0x0][0x388] ;  /* 0x0000e200ff127b82 */ /* 0x000e620000000a00 */
[----:B------:R-:W-:Y:S02]  /*0260*/  MOV R20, UR5 ;  /* 0x0000000500147c02 */ /* 0x000fe40008000f00 */
[----:B------:R-:W-:-:S03]  /*0270*/  MOV R21, UR4 ;  /* 0x0000000400157c02 */ /* 0x000fc60008000f00 */
[----:B------:R-:W-:-:S05]  /*0280*/  IMAD.WIDE R20, R8, 0x4, R20 ;  /* 0x0000000408147825 */ /* 0x000fca00078e0214 */
[----:B0-----:R-:W2:Y:S04]  /*0290*/  LDG.E R12, desc[UR8][R20.64+-0x10] ;  /* 0xfffff008140c7981 */ /* 0x001ea8000c1e1900 */
[----:B------:R-:W3:Y:S04]  /*02a0*/  LDG.E R14, desc[UR8][R20.64+-0xc] ;  /* 0xfffff408140e7981 */ /* 0x000ee8000c1e1900 */
[----:B------:R-:W4:Y:S01]  /*02b0*/  LDG.E R28, desc[UR8][R20.64+-0x8] ;  /* 0xfffff808141c7981 */ /* 0x000f22000c1e1900 */
[----:B-1----:R-:W-:-:S03]  /*02c0*/  IMAD.WIDE.U32 R22, R29, 0x4, R18 ;  /* 0x000000041d167825 */ /* 0x002fc600078e0012 */
[----:B------:R-:W5:Y:S04]  /*02d0*/  LDG.E R16, desc[UR8][R20.64+-0x4] ;  /* 0xfffffc0814107981 */ /* 0x000f68000c1e1900 */
[----:B------:R-:W2:Y:S01]  /*02e0*/  LDG.E R23, desc[UR8][R22.64] ;  /* 0x0000000816177981 */ /* 0x000ea2000c1e1900 */
[----:B------:R-:W-:-:S04]  /*02f0*/  IMAD.WIDE.U32 R26, R9, 0x4, R18 ;  /* 0x00000004091a7825 */ /* 0x000fc800078e0012 */
[----:B--2---:R-:W-:Y:S01]  /*0300*/  FFMA R10, R12, R23, R10 ;  /* 0x000000170c0a7223 */ /* 0x004fe2000000000a */
[--C-:B------:R-:W-:Y:S01]  /*0310*/  IMAD.WIDE.U32 R22, R5, 0x4, R18.reuse ;  /* 0x0000000405167825 */ /* 0x100fe200078e0012 */
[----:B------:R0:W3:Y:S05]  /*0320*/  LDG.E R12, desc[UR8][R26.64] ;  /* 0x000000081a0c7981 */ /* 0x0000ea000c1e1900 */
[----:B------:R-:W4:Y:S01]  /*0330*/  LDG.E R23, desc[UR8][R22.64] ;  /* 0x0000000816177981 */ /* 0x000f22000c1e1900 */
[----:B0-----:R-:W-:-:S05]  /*0340*/  IMAD.WIDE.U32 R26, R11, 0x4, R18 ;  /* 0x000000040b1a7825 */ /* 0x001fca00078e0012 */
[----:B------:R0:W5:Y:S02]  /*0350*/  LDG.E R24, desc[UR8][R26.64] ;  /* 0x000000081a187981 */ /* 0x000164000c1e1900 */
[----:B0-----:R-:W-:-:S04]  /*0360*/  IMAD.WIDE.U32 R26, R13, 0x4, R18 ;  /* 0x000000040d1a7825 */ /* 0x001fc800078e0012 */
[----:B---3--:R-:W-:Y:S02]  /*0370*/  FFMA R10, R14, R12, R10 ;  /* 0x0000000c0e0a7223 */ /* 0x008fe4000000000a */
[----:B------:R-:W2:Y:S02]  /*0380*/  LDG.E R14, desc[UR8][R20.64+0x4] ;  /* 0x00000408140e7981 */ /* 0x000ea4000c1e1900 */
[----:B----4-:R-:W-:Y:S01]  /*0390*/  FFMA R10, R28, R23, R10 ;  /* 0x000000171c0a7223 */ /* 0x010fe2000000000a */
[----:B------:R-:W-:Y:S01]  /*03a0*/  IMAD.WIDE.U32 R22, R15, 0x4, R18 ;  /* 0x000000040f167825 */ /* 0x000fe200078e0012 */
[----:B------:R-:W3:Y:S04]  /*03b0*/  LDG.E R12, desc[UR8][R20.64+0x8] ;  /* 0x00000808140c7981 */ /* 0x000ee8000c1e1900 */
[----:B------:R-:W4:Y:S01]  /*03c0*/  LDG.E R28, desc[UR8][R20.64+0xc] ;  /* 0x00000c08141c7981 */ /* 0x000f22000c1e1900 */
[----:B-----5:R-:W-:-:S03]  /*03d0*/  FFMA R10, R16, R24, R10 ;  /* 0x00000018100a7223 */ /* 0x020fc6000000000a */
[----:B------:R-:W2:Y:S04]  /*03e0*/  LDG.E R23, desc[UR8][R22.64] ;  /* 0x0000000816177981 */ /* 0x000ea8000c1e1900 */
[----:B------:R0:W5:Y:S04]  /*03f0*/  LDG.E R24, desc[UR8][R26.64] ;  /* 0x000000081a187981 */ /* 0x000168000c1e1900 */
[----:B------:R-:W5:Y:S01]  /*0400*/  LDG.E R16, desc[UR8][R20.64] ;  /* 0x0000000814107981 */ /* 0x000f62000c1e1900 */
[----:B0-----:R-:W-:-:S04]  /*0410*/  IMAD.WIDE.U32 R26, R17, 0x4, R18 ;  /* 0x00000004111a7825 */ /* 0x001fc800078e0012 */
[----:B------:R-:W-:Y:S02]  /*0420*/  IMAD.WIDE.U32 R18, R25, 0x4, R18 ;  /* 0x0000000419127825 */ /* 0x000fe400078e0012 */
[----:B------:R-:W3:Y:S04]  /*0430*/  LDG.E R27, desc[UR8][R26.64] ;  /* 0x000000081a1b7981 */ /* 0x000ee8000c1e1900 */
[----:B------:R-:W4:Y:S01]  /*0440*/  LDG.E R19, desc[UR8][R18.64] ;  /* 0x0000000812137981 */ /* 0x000f22000c1e1900 */
[----:B------:R-:W-:-:S04]  /*0450*/  IADD3 R6, PT, PT, R6, 0x8, RZ ;  /* 0x0000000806067810 */ /* 0x000fc80007ffe0ff */
[----:B------:R-:W-:Y:S02]  /*0460*/  ISETP.NE.AND P1, PT, R6, RZ, PT ;  /* 0x000000ff0600720c */ /* 0x000fe40003f25270 */
[C---:B------:R-:W-:Y:S02]  /*0470*/  LEA R9, R0.reuse, R9, 0x3 ;  /* 0x0000000900097211 */ /* 0x040fe400078e18ff */
[C---:B------:R-:W-:Y:S02]  /*0480*/  LEA R5, R0.reuse, R5, 0x3 ;  /* 0x0000000500057211 */ /* 0x040fe400078e18ff */
[C---:B------:R-:W-:Y:S02]  /*0490*/  LEA R11, R0.reuse, R11, 0x3 ;  /* 0x0000000b000b7211 */ /* 0x040fe400078e18ff */
[C---:B------:R-:W-:Y:S02]  /*04a0*/  LEA R13, R0.reuse, R13, 0x3 ;  /* 0x0000000d000d7211 */ /* 0x040fe400078e18ff */
[----:B------:R-:W-:-:S02]  /*04b0*/  LEA R15, R0, R15, 0x3 ;  /* 0x0000000f000f7211 */ /* 0x000fc400078e18ff */
[C---:B------:R-:W-:Y:S02]  /*04c0*/  LEA R17, R0.reuse, R17, 0x3 ;  /* 0x0000001100117211 */ /* 0x040fe400078e18ff */
[C---:B------:R-:W-:Y:S02]  /*04d0*/  LEA R25, R0.reuse, R25, 0x3 ;  /* 0x0000001900197211 */ /* 0x040fe400078e18ff */
[----:B------:R-:W-:Y:S02]  /*04e0*/  LEA R29, R0, R29, 0x3 ;  /* 0x0000001d001d7211 */ /* 0x000fe400078e18ff */
[----:B------:R-:W-:Y:S01]  /*04f0*/  IADD3 R8, PT, PT, R8, 0x8, RZ ;  /* 0x0000000808087810 */ /* 0x000fe20007ffe0ff */
[----:B-----5:R-:W-:-:S04]  /*0500*/  FFMA R10, R16, R24, R10 ;  /* 0x00000018100a7223 */ /* 0x020fc8000000000a */
[----:B--2---:R-:W-:-:S04]  /*0510*/  FFMA R10, R14, R23, R10 ;  /* 0x000000170e0a7223 */ /* 0x004fc8000000000a */
[----:B---3--:R-:W-:-:S04]  /*0520*/  FFMA R10, R12, R27, R10 ;  /* 0x0000001b0c0a7223 */ /* 0x008fc8000000000a */
[----:B----4-:R-:W-:Y:S01]  /*0530*/  FFMA R10, R28, R19, R10 ;  /* 0x000000131c0a7223 */ /* 0x010fe2000000000a */
[----:B------:R-:W-:Y:S06]  /*0540*/  @P1 BRA `(.L_x_28) ;  /* 0xfffffffc00401947 */ /* 0x000fec000383ffff */
.L_x_27:
[----:B------:R-:W-:Y:S05]  /*0550*/  @!P0 BRA `(.L_x_29) ;  /* 0x0000000000e48947 */ /* 0x000fea0003800000 */
[----:B------:R-:W-:Y:S02]  /*0560*/  ISETP.GE.U32.AND P0, PT, R2, 0x4, PT ;  /* 0x000000040200780c */ /* 0x000fe40003f06070 */
[----:B------:R-:W-:-:S04]  /*0570*/  LOP3.LUT R6, R0, 0x3, RZ, 0xc0, !PT ;  /* 0x0000000300067812 */ /* 0x000fc800078ec0ff */
[----:B------:R-:W-:-:S07]  /*0580*/  ISETP.NE.AND P1, PT, R6, RZ, PT ;  /* 0x000000ff0600720c */ /* 0x000fce0003f25270 */
[----:B------:R-:W-:Y:S06]  /*0590*/  @!P0 BRA `(.L_x_30) ;  /* 0x0000000000648947 */ /* 0x000fec0003800000 */
[----:B------:R-:W1:Y:S01]  /*05a0*/  LDC.64 R8, c[0x0][0x388] ;  /* 0x0000e200ff087b82 */ /* 0x000e620000000a00 */
[----:B------:R-:W-:Y:S01]  /*05b0*/  IMAD R19, R7, R0, R3 ;  /* 0x0000000007137224 */ /* 0x000fe200078e0203 */
[----:B------:R-:W-:-:S04]  /*05c0*/  IADD3 R5, PT, PT, R4, R7, RZ ;  /* 0x0000000704057210 */ /* 0x000fc80007ffe0ff */
[-C--:B------:R-:W-:Y:S02]  /*05d0*/  IADD3 R17, PT, PT, R19, R0.reuse, RZ ;  /* 0x0000000013117210 */ /* 0x080fe40007ffe0ff */
[----:B------:R-:W2:Y:S02]  /*05e0*/  LDC.64 R12, c[0x0][0x380] ;  /* 0x0000e000ff0c7b82 */ /* 0x000ea40000000a00 */
[----:B------:R-:W-:Y:S01]  /*05f0*/  IADD3 R11, PT, PT, R17, R0, RZ ;  /* 0x00000000110b7210 */ /* 0x000fe20007ffe0ff */
[----:B-1----:R-:W-:-:S04]  /*0600*/  IMAD.WIDE.U32 R18, R19, 0x4, R8 ;  /* 0x0000000413127825 */ /* 0x002fc800078e0008 */
[----:B------:R-:W-:Y:S02]  /*0610*/  IMAD.WIDE.U32 R16, R17, 0x4, R8 ;  /* 0x0000000411107825 */ /* 0x000fe400078e0008 */
[----:B0-----:R-:W3:Y:S02]  /*0620*/  LDG.E R18, desc[UR8][R18.64] ;  /* 0x0000000812127981 */ /* 0x001ee4000c1e1900 */
[----:B--2---:R-:W-:Y:S02]  /*0630*/  IMAD.WIDE R12, R5, 0x4, R12 ;  /* 0x00000004050c7825 */ /* 0x004fe400078e020c */
[----:B------:R-:W2:Y:S02]  /*0640*/  LDG.E R16, desc[UR8][R16.64] ;  /* 0x0000000810107981 */ /* 0x000ea4000c1e1900 */
[C-C-:B------:R-:W-:Y:S01]  /*0650*/  IMAD.WIDE.U32 R14, R11.reuse, 0x4, R8.reuse ;  /* 0x000000040b0e7825 */ /* 0x140fe200078e0008 */
[----:B------:R-:W-:Y:S01]  /*0660*/  IADD3 R11, PT, PT, R11, R0, RZ ;  /* 0x000000000b0b7210 */ /* 0x000fe20007ffe0ff */
[----:B------:R-:W3:Y:S04]  /*0670*/  LDG.E R5, desc[UR8][R12.64] ;  /* 0x000000080c057981 */ /* 0x000ee8000c1e1900 */
[----:B------:R-:W2:Y:S01]  /*0680*/  LDG.E R2, desc[UR8][R12.64+0x4] ;  /* 0x000004080c027981 */ /* 0x000ea2000c1e1900 */
[----:B------:R-:W-:-:S03]  /*0690*/  IMAD.WIDE.U32 R8, R11, 0x4, R8 ;  /* 0x000000040b087825 */ /* 0x000fc600078e0008 */
[----:B------:R-:W4:Y:S04]  /*06a0*/  LDG.E R14, desc[UR8][R14.64] ;  /* 0x000000080e0e7981 */ /* 0x000f28000c1e1900 */
[----:B------:R-:W4:Y:S04]  /*06b0*/  LDG.E R11, desc[UR8][R12.64+0x8] ;  /* 0x000008080c0b7981 */ /* 0x000f28000c1e1900 */
[----:B------:R-:W5:Y:S04]  /*06c0*/  LDG.E R21, desc[UR8][R12.64+0xc] ;  /* 0x00000c080c157981 */ /* 0x000f68000c1e1900 */
[----:B------:R-:W5:Y:S01]  /*06d0*/  LDG.E R8, desc[UR8][R8.64] ;  /* 0x0000000808087981 */ /* 0x000f62000c1e1900 */
[----:B------:R-:W-:Y:S01]  /*06e0*/  IADD3 R7, PT, PT, R7, 0x4, RZ ;  /* 0x0000000407077810 */ /* 0x000fe20007ffe0ff */
[----:B---3--:R-:W-:-:S04]  /*06f0*/  FFMA R5, R5, R18, R10 ;  /* 0x0000001205057223 */ /* 0x008fc8000000000a */
[----:B--2---:R-:W-:-:S04]  /*0700*/  FFMA R2, R2, R16, R5 ;  /* 0x0000001002027223 */ /* 0x004fc80000000005 */
[----:B----4-:R-:W-:-:S04]  /*0710*/  FFMA R2, R11, R14, R2 ;  /* 0x0000000e0b027223 */ /* 0x010fc80000000002 */
[----:B-----5:R-:W-:-:S07]  /*0720*/  FFMA R10, R21, R8, R2 ;  /* 0x00000008150a7223 */ /* 0x020fce0000000002 */
.L_x_30:
[----:B------:R-:W-:Y:S05]  /*0730*/  @!P1 BRA `(.L_x_29) ;  /* 0x00000000006c9947 */ /* 0x000fea0003800000 */
[----:B------:R-:W1:Y:S01]  /*0740*/  LDC.64 R18, c[0x0][0x388] ;  /* 0x0000e200ff127b82 */ /* 0x000e620000000a00 */
[----:B------:R-:W-:Y:S02]  /*0750*/  ISETP.NE.AND P0, PT, R6, 0x1, PT ;  /* 0x000000010600780c */ /* 0x000fe40003f05270 */
[----:B------:R-:W-:-:S04]  /*0760*/  LOP3.LUT R2, R0, 0x1, RZ, 0xc0, !PT ;  /* 0x0000000100027812 */ /* 0x000fc800078ec0ff */
[----:B------:R-:W-:Y:S01]  /*0770*/  ISETP.NE.U32.AND P1, PT, R2, 0x1, PT ;  /* 0x000000010200780c */ /* 0x000fe20003f25070 */
[----:B------:R-:W2:Y:S06]  /*0780*/  LDC.64 R8, c[0x0][0x380] ;  /* 0x0000e000ff087b82 */ /* 0x000eac0000000a00 */
[C---:B------:R-:W-:Y:S01]  /*0790*/  @P0 IMAD R17, R7.reuse, R0, R3 ;  /* 0x0000000007110224 */ /* 0x040fe200078e0203 */
[----:B------:R-:W-:Y:S01]  /*07a0*/  @P0 IADD3 R5, PT, PT, R4, R7, RZ ;  /* 0x0000000704050210 */ /* 0x000fe20007ffe0ff */
[----:B------:R-:W3:Y:S01]  /*07b0*/  LDC.64 R14, c[0x0][0x380] ;  /* 0x0000e000ff0e7b82 */ /* 0x000ee20000000a00 */
[----:B------:R-:W-:-:S02]  /*07c0*/  @P0 IADD3 R7, PT, PT, R7, 0x2, RZ ;  /* 0x0000000207070810 */ /* 0x000fc40007ffe0ff */
[----:B------:R-:W-:-:S05]  /*07d0*/  @P0 IADD3 R11, PT, PT, R17, R0, RZ ;  /* 0x00000000110b0210 */ /* 0x000fca0007ffe0ff */
[----:B------:R-:W4:Y:S01]  /*07e0*/  LDC.64 R12, c[0x0][0x388] ;  /* 0x0000e200ff0c7b82 */ /* 0x000f220000000a00 */
[----:B-1----:R-:W-:-:S04]  /*07f0*/  @P0 IMAD.WIDE.U32 R16, R17, 0x4, R18 ;  /* 0x0000000411100825 */ /* 0x002fc800078e0012 */
[----:B------:R-:W-:Y:S02]  /*0800*/  @P0 IMAD.WIDE.U32 R18, R11, 0x4, R18 ;  /* 0x000000040b120825 */ /* 0x000fe400078e0012 */
[----:B0-----:R-:W5:Y:S02]  /*0810*/  @P0 LDG.E R16, desc[UR8][R16.64] ;  /* 0x0000000810100981 */ /* 0x001f64000c1e1900 */
[----:B--2---:R-:W-:Y:S01]  /*0820*/  @P0 IMAD.WIDE R8, R5, 0x4, R8 ;  /* 0x0000000405080825 */ /* 0x004fe200078e0208 */
[----:B------:R-:W-:Y:S01]  /*0830*/  @!P1 IADD3 R5, PT, PT, R4, R7, RZ ;  /* 0x0000000704059210 */ /* 0x000fe20007ffe0ff */
[----:B------:R-:W2:Y:S02]  /*0840*/  @P0 LDG.E R18, desc[UR8][R18.64] ;  /* 0x0000000812120981 */ /* 0x000ea4000c1e1900 */
[----:B------:R-:W-:Y:S02]  /*0850*/  @!P1 IMAD R7, R7, R0, R3 ;  /* 0x0000000007079224 */ /* 0x000fe400078e0203 */
[----:B------:R-:W5:Y:S01]  /*0860*/  @P0 LDG.E R11, desc[UR8][R8.64] ;  /* 0x00000008080b0981 */ /* 0x000f62000c1e1900 */
[----:B---3--:R-:W-:-:S03]  /*0870*/  @!P1 IMAD.WIDE R14, R5, 0x4, R14 ;  /* 0x00000004050e9825 */ /* 0x008fc600078e020e */
[----:B------:R-:W2:Y:S04]  /*0880*/  @P0 LDG.E R0, desc[UR8][R8.64+0x4] ;  /* 0x0000040808000981 */ /* 0x000ea8000c1e1900 */
[----:B------:R-:W3:Y:S01]  /*0890*/  @!P1 LDG.E R15, desc[UR8][R14.64] ;  /* 0x000000080e0f9981 */ /* 0x000ee2000c1e1900 */
[----:B----4-:R-:W-:-:S06]  /*08a0*/  @!P1 IMAD.WIDE.U32 R12, R7, 0x4, R12 ;  /* 0x00000004070c9825 */ /* 0x010fcc00078e000c */
[----:B------:R-:W3:Y:S01]  /*08b0*/  @!P1 LDG.E R12, desc[UR8][R12.64] ;  /* 0x000000080c0c9981 */ /* 0x000ee2000c1e1900 */
[----:B-----5:R-:W-:-:S04]  /*08c0*/  @P0 FFMA R11, R11, R16, R10 ;  /* 0x000000100b0b0223 */ /* 0x020fc8000000000a */
[----:B--2---:R-:W-:-:S04]  /*08d0*/  @P0 FFMA R10, R0, R18, R11 ;  /* 0x00000012000a0223 */ /* 0x004fc8000000000b */
[----:B---3--:R-:W-:-:S07]  /*08e0*/  @!P1 FFMA R10, R15, R12, R10 ;  /* 0x0000000c0f0a9223 */ /* 0x008fce000000000a */
.L_x_29:
[----:B------:R-:W1:Y:S01]  /*08f0*/  LDC.64 R6, c[0x0][0x390] ;  /* 0x0000e400ff067b82 */ /* 0x000e620000000a00 */
[----:B------:R-:W-:-:S05]  /*0900*/  IADD3 R3, PT, PT, R3, R4, RZ ;  /* 0x0000000403037210 */ /* 0x000fca0007ffe0ff */
[----:B-1----:R-:W-:-:S05]  /*0910*/  IMAD.WIDE R2, R3, 0x4, R6 ;  /* 0x0000000403027825 */ /* 0x002fca00078e0206 */
[----:B0-----:R-:W-:Y:S01]  /*0920*/  STG.E desc[UR8][R2.64], R10 ;  /* 0x0000000a02007986 */ /* 0x001fe2000c101908 */
[----:B------:R-:W-:Y:S05]  /*0930*/  EXIT ;  /* 0x000000000000794d */ /* 0x000fea0003800000 */
.L_x_31:
        /* <DEDUP_REMOVED lines=12> */
.L_x_39:


//--------------------- .text._Z13cudaMatrixAddPfS_S_ii --------------------------
	.section	.text._Z13cudaMatrixAddPfS_S_ii,"ax",@progbits
	.align	128
        .global         _Z13cudaMatrixAddPfS_S_ii
        .type           _Z13cudaMatrixAddPfS_S_ii,@function
        .size           _Z13cudaMatrixAddPfS_S_ii,(.L_x_40 - _Z13cudaMatrixAddPfS_S_ii)
        .other          _Z13cudaMatrixAddPfS_S_ii,@"STO_CUDA_ENTRY STV_DEFAULT"
_Z13cudaMatrixAddPfS_S_ii:
.text._Z13cudaMatrixAddPfS_S_ii:
[----:B------:R-:W-:Y:S01]  /*0000*/  LDC R1, c[0x0][0x37c] ;  /* 0x0000df00ff017b82 */ /* 0x000fe20000000800 */
[----:B------:R-:W0:Y:S07]  /*0010*/  S2R R2, SR_TID.Y ;  /* 0x0000000000027919 */ /* 0x000e2e0000002200 */
[----:B------:R-:W1:Y:S01]  /*0020*/  LDC R0, c[0x0][0x360] ;  /* 0x0000d800ff007b82 */ /* 0x000e620000000800 */
[----:B------:R-:W2:Y:S01]  /*0030*/  LDCU.64 UR6, c[0x0][0x398] ;  /* 0x00007300ff0677ac */ /* 0x000ea20008000a00 */
[----:B------:R-:W1:Y:S06]  /*0040*/  S2R R3, SR_TID.X ;  /* 0x0000000000037919 */ /* 0x000e6c0000002100 */
[----:B------:R-:W0:Y:S08]  /*0050*/  S2UR UR5, SR_CTAID.Y ;  /* 0x00000000000579c3 */ /* 0x000e300000002600 */
[----:B------:R-:W0:Y:S08]  /*0060*/  LDC R7, c[0x0][0x364] ;  /* 0x0000d900ff077b82 */ /* 0x000e300000000800 */
[----:B------:R-:W1:Y:S01]  /*0070*/  S2UR UR4, SR_CTAID.X ;  /* 0x00000000000479c3 */ /* 0x000e620000002500 */
[----:B0-----:R-:W-:-:S05]  /*0080*/  IMAD R7, R7, UR5, R2 ;  /* 0x0000000507077c24 */ /* 0x001fca000f8e0202 */
[----:B--2---:R-:W-:Y:S01]  /*0090*/  ISETP.GE.AND P0, PT, R7, UR7, PT ;  /* 0x0000000707007c0c */ /* 0x004fe2000bf06270 */
[----:B-1----:R-:W-:-:S05]  /*00a0*/  IMAD R0, R0, UR4, R3 ;  /* 0x0000000400007c24 */ /* 0x002fca000f8e0203 */
[----:B------:R-:W-:-:S13]  /*00b0*/  ISETP.GE.OR P0, PT, R0, UR6, P0 ;  /* 0x0000000600007c0c */ /* 0x000fda0008706670 */
[----:B------:R-:W-:Y:S05]  /*00c0*/  @P0 EXIT ;  /* 0x000000000000094d */ /* 0x000fea0003800000 */
[----:B------:R-:W0:Y:S01]  /*00d0*/  LDC.64 R2, c[0x0][0x380] ;  /* 0x0000e000ff027b82 */ /* 0x000e220000000a00 */
[----:B------:R-:W1:Y:S01]  /*00e0*/  LDCU.64 UR4, c[0x0][0x358] ;  /* 0x00006b00ff0477ac */ /* 0x000e620008000a00 */
[----:B------:R-:W-:-:S06]  /*00f0*/  IMAD R9, R0, UR7, R7 ;  /* 0x0000000700097c24 */ /* 0x000fcc000f8e0207 */
[----:B------:R-:W2:Y:S08]  /*0100*/  LDC.64 R4, c[0x0][0x388] ;  /* 0x0000e200ff047b82 */ /* 0x000eb00000000a00 */
[----:B------:R-:W3:Y:S01]  /*0110*/  LDC.64 R6, c[0x0][0x390] ;  /* 0x0000e400ff067b82 */ /* 0x000ee20000000a00 */
[----:B0-----:R-:W-:-:S06]  /*0120*/  IMAD.WIDE R2, R9, 0x4, R2 ;  /* 0x0000000409027825 */ /* 0x001fcc00078e0202 */
[----:B-1----:R-:W4:Y:S01]  /*0130*/  LDG.E R2, desc[UR4][R2.64] ;  /* 0x0000000402027981 */ /* 0x002f22000c1e1900 */
[----:B--2---:R-:W-:-:S06]  /*0140*/  IMAD.WIDE R4, R9, 0x4, R4 ;  /* 0x0000000409047825 */ /* 0x004fcc00078e0204 */
[----:B------:R-:W4:Y:S01]  /*0150*/  LDG.E R5, desc[UR4][R4.64] ;  /* 0x0000000404057981 */ /* 0x000f22000c1e1900 */
[----:B---3--:R-:W-:-:S04]  /*0160*/  IMAD.WIDE R6, R9, 0x4, R6 ;  /* 0x0000000409067825 */ /* 0x008fc800078e0206 */
[----:B----4-:R-:W-:-:S05]  /*0170*/  FADD R9, R2, R5 ;  /* 0x0000000502097221 */ /* 0x010fca0000000000 */
[----:B------:R-:W-:Y:S01]  /*0180*/  STG.E desc[UR4][R6.64], R9 ;  /* 0x0000000906007986 */ /* 0x000fe2000c101904 */
[----:B------:R-:W-:Y:S05]  /*0190*/  EXIT ;  /* 0x000000000000794d */ /* 0x000fea0003800000 */
.L_x_32:
        /* <DEDUP_REMOVED lines=14> */
.L_x_40:


//--------------------- .nv.shared.reserved.0     --------------------------
	.section	.nv.shared.reserved.0,"aw",@nobits
	.weak		__nv_reservedSMEM_offset_0_alias
	.size		__nv_reservedSMEM_offset_0_alias, 0, 64
	.other		__nv_reservedSMEM_offset_0_alias,@"STO_CUDA_RESERVED_SHARED STV_DEFAULT"
__nv_reservedSMEM_offset_0_alias:
	.zero		0
	.zero		64


//--------------------- .nv.constant0._Z21apply_activation_tanhPfi --------------------------
	.section	.nv.constant0._Z21apply_activation_tanhPfi,"a",@progbits
	.sectionflags	@""
	.align	4
.nv.constant0._Z21apply_activation_tanhPfi:
	.zero		908


//--------------------- .nv.constant0._Z5densePfS_S_S_ii --------------------------
	.section	.nv.constant0._Z5densePfS_S_S_ii,"a",@progbits
	.sectionflags	@""
	.align	4
.nv.constant0._Z5densePfS_S_S_ii:
	.zero		936


//--------------------- .nv.constant0._Z7flattenPfS_iii --------------------------
	.section	.nv.constant0._Z7flattenPfS_iii,"a",@progbits
	.sectionflags	@""
	.align	4
.nv.constant0._Z7flattenPfS_iii:
	.zero		924


//--------------------- .nv.constant0._Z21convolve_multichannelPfS_S_iiiiiii --------------------------
	.section	.nv.constant0._Z21convolve_multichannelPfS_S_iiiiiii,"a",@progbits
	.sectionflags	@""
	.align	4
.nv.constant0._Z21convolve_multichannelPfS_S_iiiiiii:
	.zero		948


//--------------------- .nv.constant0._Z11subsample2DPfS_iiii --------------------------
	.section	.nv.constant0._Z11subsample2DPfS_iiii,"a",@progbits
	.sectionflags	@""
	.align	4
.nv.constant0._Z11subsample2DPfS_iiii:
	.zero		928


//--------------------- .nv.constant0._Z11convolve_2DPfS_S_iiiiii --------------------------
	.section	.nv.constant0._Z11convolve_2DPfS_S_iiiiii,"a",@progbits
	.sectionflags	@""
	.align	4
.nv.constant0._Z11convolve_2DPfS_S_iiiiii:
	.zero		944


//--------------------- .nv.constant0._Z14cudaMatrixMultPfS_S_ii --------------------------
	.section	.nv.constant0._Z14cudaMatrixMultPfS_S_ii,"a",@progbits
	.sectionflags	@""
	.align	4
.nv.constant0._Z14cudaMatrixMultPfS_S_ii:
	.zero		928


//--------------------- .nv.constant0._Z13cudaMatrixAddPfS_S_ii --------------------------
	.section	.nv.constant0._Z13cudaMatrixAddPfS_S_ii,"a",@progbits
	.sectionflags	@""
	.align	4
.nv.constant0._Z13cudaMatrixAddPfS_S_ii:
	.zero		928


//--------------------- SYMBOLS --------------------------

	.type		.nv.reservedSmem.offset0,@object
	.size		.nv.reservedSmem.offset0,0x4
